# CuTe-DSL kernel — source=cudnn_frontend_dsl family=grouped_gemm_swiglu
# config = {"ab_dtype": "Float4E2M1FN", "sf_vec": 16, "d_dtype": "BFloat16", "vector_f32": true, "mma_mn": [128, 128], "cluster_mn": [2, 1]}


// ===== COMPILED SASS (sm_100a) =====

	.target	sm_100a

	.elftype	@"ET_EXEC"


//--------------------- .note.nv.tkinfo           --------------------------
	.section	.note.nv.tkinfo,"",@"SHT_NOTE"
	.sectionflags	@"SHF_NOTE_NV_TKINFO"
	.tkinfo
        /*0018*/ 	.word	0x00000081
        /*0030*/ 	.string	""
        /*0030*/ 	.string	"ptxas"
        /*0030*/ 	.string	"Cuda compilation tools, release 12.9, V12.9.83"
        /*0030*/ 	.string	"Build system must define TOOLS_VERSION_EXTENDED"
        /*0030*/ 	.string	"-O 3 -arch sm_100a "



//--------------------- .note.nv.cuver            --------------------------
	.section	.note.nv.cuver,"",@"SHT_NOTE"
	.sectionflags	@"SHF_NOTE_NV_CUVER"
        /*0018*/ 	.short	0x0001
        /*001a*/ 	.short	0x0064
        /*001c*/ 	.short	0x0001
        /*001e*/ 	.short	0x0000
        /*0020*/ 	.short	0x0001
        /*0022*/ 	.short	0x0000


//--------------------- .nv.info                  --------------------------
	.section	.nv.info,"",@"SHT_CUDA_INFO"
	.align	4


	//----- nvinfo : EIATTR_REGCOUNT
	.align		4
        /*0000*/ 	.byte	0x04, 0x2f
        /*0002*/ 	.short	(.L_4 - .L_3)
	.align		4
.L_3:
        /*0004*/ 	.word	index@(kernel_cutlass_kernel_cudnngrouped_gemmgrouped_gemm_swiglugrouped_gemm_swiglu_quantBlockScaledContiguousGroupedGemmKernel_object_at__TiledMMA_ThrLayoutVMNK11110000_PermutationMNK____MMAAt_0)
        /*0008*/ 	.word	0x00000085


	//----- nvinfo : EIATTR_FRAME_SIZE
	.align		4
.L_4:
        /*000c*/ 	.byte	0x04, 0x11
        /*000e*/ 	.short	(.L_6 - .L_5)
	.align		4
.L_5:
        /*0010*/ 	.word	index@($__internal_2_$__cuda_sm10x_tcgen05_guardrail_trap_unallocated_columns_being_dealloced)
        /*0014*/ 	.word	0x00000000


	//----- nvinfo : EIATTR_FRAME_SIZE
	.align		4
.L_6:
        /*0018*/ 	.byte	0x04, 0x11
        /*001a*/ 	.short	(.L_8 - .L_7)
	.align		4
.L_7:
        /*001c*/ 	.word	index@($__internal_1_$__cuda_sm10x_tcgen05_guardrail_trap_phase_invalid_during_alloc)
        /*0020*/ 	.word	0x00000000


	//----- nvinfo : EIATTR_FRAME_SIZE
	.align		4
.L_8:
        /*0024*/ 	.byte	0x04, 0x11
        /*0026*/ 	.short	(.L_10 - .L_9)
	.align		4
.L_9:
        /*0028*/ 	.word	index@($__internal_0_$__cuda_sm10x_tcgen05_guardrail_trap_col_being_dealloced_not_returned_by_alloc)
        /*002c*/ 	.word	0x00000000


	//----- nvinfo : EIATTR_FRAME_SIZE
	.align		4
.L_10:
        /*0030*/ 	.byte	0x04, 0x11
        /*0032*/ 	.short	(.L_12 - .L_11)
	.align		4
.L_11:
        /*0034*/ 	.word	index@(kernel_cutlass_kernel_cudnngrouped_gemmgrouped_gemm_swiglugrouped_gemm_swiglu_quantBlockScaledContiguousGroupedGemmKernel_object_at__TiledMMA_ThrLayoutVMNK11110000_PermutationMNK____MMAAt_0)
        /*0038*/ 	.word	0x00000000


	//----- nvinfo : EIATTR_MIN_STACK_SIZE
	.align		4
.L_12:
        /*003c*/ 	.byte	0x04, 0x12
        /*003e*/ 	.short	(.L_14 - .L_13)
	.align		4
.L_13:
        /*0040*/ 	.word	index@(kernel_cutlass_kernel_cudnngrouped_gemmgrouped_gemm_swiglugrouped_gemm_swiglu_quantBlockScaledContiguousGroupedGemmKernel_object_at__TiledMMA_ThrLayoutVMNK11110000_PermutationMNK____MMAAt_0)
        /*0044*/ 	.word	0x00000000
.L_14:


//--------------------- .nv.info.kernel_cutlass_kernel_cudnngrouped_gemmgrouped_gemm_swiglugrouped_gemm_swiglu_quantBlockScaledContiguousGroupedGemmKernel_object_at__TiledMMA_ThrLayoutVMNK11110000_PermutationMNK____MMAAt_0 --------------------------
	.section	.nv.info.kernel_cutlass_kernel_cudnngrouped_gemmgrouped_gemm_swiglugrouped_gemm_swiglu_quantBlockScaledContiguousGroupedGemmKernel_object_at__TiledMMA_ThrLayoutVMNK11110000_PermutationMNK____MMAAt_0,"",@"SHT_CUDA_INFO"
	.sectionflags	@""
	.align	4


	//----- nvinfo : EIATTR_CUDA_API_VERSION
	.align		4
        /*0000*/ 	.byte	0x04, 0x37
        /*0002*/ 	.short	(.L_16 - .L_15)
.L_15:
        /*0004*/ 	.word	0x00000081


	//----- nvinfo : EIATTR_KPARAM_INFO
	.align		4
.L_16:
        /*0008*/ 	.byte	0x04, 0x17
        /*000a*/ 	.short	(.L_18 - .L_17)
.L_17:
        /*000c*/ 	.word	0x00000000
        /*0010*/ 	.short	0x000f
        /*0012*/ 	.short	0x03f8
        /*0014*/ 	.byte	0x00, 0xf0, 0x31, 0x00


	//----- nvinfo : EIATTR_KPARAM_INFO
	.align		4
.L_18:
        /*0018*/ 	.byte	0x04, 0x17
        /*001a*/ 	.short	(.L_20 - .L_19)
.L_19:
        /*001c*/ 	.word	0x00000000
        /*0020*/ 	.short	0x000e
        /*0022*/ 	.short	0x03ec
        /*0024*/ 	.byte	0x00, 0xf0, 0x31, 0x00


	//----- nvinfo : EIATTR_KPARAM_INFO
	.align		4
.L_20:
        /*0028*/ 	.byte	0x04, 0x17
        /*002a*/ 	.short	(.L_22 - .L_21)
.L_21:
        /*002c*/ 	.word	0x00000000
        /*0030*/ 	.short	0x000d
        /*0032*/ 	.short	0x03e0
        /*0034*/ 	.byte	0x00, 0xf0, 0x31, 0x00


	//----- nvinfo : EIATTR_KPARAM_INFO
	.align		4
.L_22:
        /*0038*/ 	.byte	0x04, 0x17
        /*003a*/ 	.short	(.L_24 - .L_23)
.L_23:
        /*003c*/ 	.word	0x00000000
        /*0040*/ 	.short	0x000c
        /*0042*/ 	.short	0x03d8
        /*0044*/ 	.byte	0x00, 0xf0, 0x21, 0x00


	//----- nvinfo : EIATTR_KPARAM_INFO
	.align		4
.L_24:
        /*0048*/ 	.byte	0x04, 0x17
        /*004a*/ 	.short	(.L_26 - .L_25)
.L_25:
        /*004c*/ 	.word	0x00000000
        /*0050*/ 	.short	0x000b
        /*0052*/ 	.short	0x03d0
        /*0054*/ 	.byte	0x00, 0xf0, 0x21, 0x00


	//----- nvinfo : EIATTR_KPARAM_INFO
	.align		4
.L_26:
        /*0058*/ 	.byte	0x04, 0x17
        /*005a*/ 	.short	(.L_28 - .L_27)
.L_27:
        /*005c*/ 	.word	0x00000000
        /*0060*/ 	.short	0x000a
        /*0062*/ 	.short	0x03c8
        /*0064*/ 	.byte	0x00, 0xf0, 0x21, 0x00


	//----- nvinfo : EIATTR_KPARAM_INFO
	.align		4
.L_28:
        /*0068*/ 	.byte	0x04, 0x17
        /*006a*/ 	.short	(.L_30 - .L_29)
.L_29:
        /*006c*/ 	.word	0x00000000
        /*0070*/ 	.short	0x0009
        /*0072*/ 	.short	0x03c0
        /*0074*/ 	.byte	0x00, 0xf0, 0x21, 0x00


	//----- nvinfo : EIATTR_KPARAM_INFO
	.align		4
.L_30:
        /*0078*/ 	.byte	0x04, 0x17
        /*007a*/ 	.short	(.L_32 - .L_31)
.L_31:
        /*007c*/ 	.word	0x00000000
        /*0080*/ 	.short	0x0008
        /*0082*/ 	.short	0x0340
        /*0084*/ 	.byte	0x00, 0xf0, 0x01, 0x02


	//----- nvinfo : EIATTR_KPARAM_INFO
	.align		4
.L_32:
        /*0088*/ 	.byte	0x04, 0x17
        /*008a*/ 	.short	(.L_34 - .L_33)
.L_33:
        /*008c*/ 	.word	0x00000000
        /*0090*/ 	.short	0x0007
        /*0092*/ 	.short	0x02c0
        /*0094*/ 	.byte	0x00, 0xf0, 0x01, 0x02


	//----- nvinfo : EIATTR_KPARAM_INFO
	.align		4
.L_34:
        /*0098*/ 	.byte	0x04, 0x17
        /*009a*/ 	.short	(.L_36 - .L_35)
.L_35:
        /*009c*/ 	.word	0x00000000
        /*00a0*/ 	.short	0x0006
        /*00a2*/ 	.short	0x0240
        /*00a4*/ 	.byte	0x00, 0xf0, 0x01, 0x02


	//----- nvinfo : EIATTR_KPARAM_INFO
	.align		4
.L_36:
        /*00a8*/ 	.byte	0x04, 0x17
        /*00aa*/ 	.short	(.L_38 - .L_37)
.L_37:
        /*00ac*/ 	.word	0x00000000
        /*00b0*/ 	.short	0x0005
        /*00b2*/ 	.short	0x01c0
        /*00b4*/ 	.byte	0x00, 0xf0, 0x01, 0x02


	//----- nvinfo : EIATTR_KPARAM_INFO
	.align		4
.L_38:
        /*00b8*/ 	.byte	0x04, 0x17
        /*00ba*/ 	.short	(.L_40 - .L_39)
.L_39:
        /*00bc*/ 	.word	0x00000000
        /*00c0*/ 	.short	0x0004
        /*00c2*/ 	.short	0x0140
        /*00c4*/ 	.byte	0x00, 0xf0, 0x01, 0x02


	//----- nvinfo : EIATTR_KPARAM_INFO
	.align		4
.L_40:
        /*00c8*/ 	.byte	0x04, 0x17
        /*00ca*/ 	.short	(.L_42 - .L_41)
.L_41:
        /*00cc*/ 	.word	0x00000000
        /*00d0*/ 	.short	0x0003
        /*00d2*/ 	.short	0x00c0
        /*00d4*/ 	.byte	0x00, 0xf0, 0x01, 0x02


	//----- nvinfo : EIATTR_KPARAM_INFO
	.align		4
.L_42:
        /*00d8*/ 	.byte	0x04, 0x17
        /*00da*/ 	.short	(.L_44 - .L_43)
.L_43:
        /*00dc*/ 	.word	0x00000000
        /*00e0*/ 	.short	0x0002
        /*00e2*/ 	.short	0x0040
        /*00e4*/ 	.byte	0x00, 0xf0, 0x01, 0x02


	//----- nvinfo : EIATTR_KPARAM_INFO
	.align		4
.L_44:
        /*00e8*/ 	.byte	0x04, 0x17
        /*00ea*/ 	.short	(.L_46 - .L_45)
.L_45:
        /*00ec*/ 	.word	0x00000000
        /*00f0*/ 	.short	0x0001
        /*00f2*/ 	.short	0x000c
        /*00f4*/ 	.byte	0x00, 0xf0, 0x31, 0x00


	//----- nvinfo : EIATTR_KPARAM_INFO
	.align		4
.L_46:
        /*00f8*/ 	.byte	0x04, 0x17
        /*00fa*/ 	.short	(.L_48 - .L_47)
.L_47:
        /*00fc*/ 	.word	0x00000000
        /*0100*/ 	.short	0x0000
        /*0102*/ 	.short	0x0000
        /*0104*/ 	.byte	0x00, 0xf0, 0x31, 0x00


	//----- nvinfo : EIATTR_AT_ENTRY_FRAGMENTS
	.align		4
.L_48:
        /*0108*/ 	.byte	0x04, 0x4f
        /*010a*/ 	.short	(.L_50 - .L_49)


	//   ....[0]....
.L_49:
        /*010c*/ 	.word	0x00000004


	//----- nvinfo : EIATTR_RESERVED_SMEM_USED
	.align		4
.L_50:
        /*0110*/ 	.byte	0x01, 0x41
	.zero		2


	//----- nvinfo : EIATTR_SPARSE_MMA_MASK
	.align		4
        /*0114*/ 	.byte	0x03, 0x50
        /*0116*/ 	.short	0x0000


	//----- nvinfo : EIATTR_TCGEN05_1CTA_USED
	.align		4
        /*0118*/ 	.byte	0x01, 0x51
	.zero		2


	//----- nvinfo : EIATTR_MAXREG_COUNT
	.align		4
        /*011c*/ 	.byte	0x03, 0x1b
        /*011e*/ 	.short	0x00ff


	//----- nvinfo : EIATTR_NUM_BARRIERS
	.align		4
        /*0120*/ 	.byte	0x02, 0x4c
        /*0122*/ 	.byte	0x05
	.zero		1


	//----- nvinfo : EIATTR_INT_WARP_WIDE_INSTR_OFFSETS
	.align		4
        /*0124*/ 	.byte	0x04, 0x31
        /*0126*/ 	.short	(.L_52 - .L_51)


	//   ....[0]....
.L_51:
        /*0128*/ 	.word	0x00004980


	//   ....[1]....
        /*012c*/ 	.word	0x000049c0


	//----- nvinfo : EIATTR_COOP_GROUP_MASK_REGIDS
	.align		4
.L_52:
        /*0130*/ 	.byte	0x04, 0x29
        /*0132*/ 	.short	(.L_54 - .L_53)


	//   ....[0]....
.L_53:
        /*0134*/ 	.word	0xffffffff


	//   ....[1]....
        /*0138*/ 	.word	0xffffffff


	//   ....[2]....
        /*013c*/ 	.word	0xffffffff


	//   ....[3]....
        /*0140*/ 	.word	0xffffffff


	//   ....[4]....
        /*0144*/ 	.word	0xffffffff


	//   ....[5]....
        /*0148*/ 	.word	0xffffffff


	//   ....[6]....
        /*014c*/ 	.word	0xffffffff


	//   ....[7]....
        /*0150*/ 	.word	0xffffffff


	//   ....[8]....
        /*0154*/ 	.word	0xffffffff


	//   ....[9]....
        /*0158*/ 	.word	0xffffffff


	//   ....[10]....
        /*015c*/ 	.word	0xffffffff


	//   ....[11]....
        /*0160*/ 	.word	0xffffffff


	//----- nvinfo : EIATTR_COOP_GROUP_INSTR_OFFSETS
	.align		4
.L_54:
        /*0164*/ 	.byte	0x04, 0x28
        /*0166*/ 	.short	(.L_56 - .L_55)


	//   ....[0]....
.L_55:
        /*0168*/ 	.word	0x00000140


	//   ....[1]....
        /*016c*/ 	.word	0x000004a0


	//   ....[2]....
        /*0170*/ 	.word	0x00000650


	//   ....[3]....
        /*0174*/ 	.word	0x00000810


	//   ....[4]....
        /*0178*/ 	.word	0x00000bc0


	//   ....[5]....
        /*017c*/ 	.word	0x00000e20


	//   ....[6]....
        /*0180*/ 	.word	0x00000e80


	//   ....[7]....
        /*0184*/ 	.word	0x00002880


	//   ....[8]....
        /*0188*/ 	.word	0x00002b40


	//   ....[9]....
        /*018c*/ 	.word	0x00004560


	//   ....[10]....
        /*0190*/ 	.word	0x00004820


	//   ....[11]....
        /*0194*/ 	.word	0x00004a70


	//----- nvinfo : EIATTR_VRC_CTA_INIT_COUNT
	.align		4
.L_56:
        /*0198*/ 	.byte	0x02, 0x4a
        /*019a*/ 	.byte	0x80
	.zero		1


	//----- nvinfo : EIATTR_MBARRIER_INSTR_OFFSETS
	.align		4
        /*019c*/ 	.byte	0x04, 0x39
        /*019e*/ 	.short	(.L_58 - .L_57)


	//   ....[0]....
.L_57:
        /*01a0*/ 	.word	0x000003b0
        /*01a4*/ 	.word	0x000000ff
        /*01a8*/ 	.word	0x00000000
        /*01ac*/ 	.short	0x0100
        /*01ae*/ 	.byte	0x05
	.zero		1


	//   ....[1]....
        /*01b0*/ 	.word	0x000003c0
        /*01b4*/ 	.word	0x000000ff
        /*01b8*/ 	.word	0x00000008
        /*01bc*/ 	.short	0x0100
        /*01be*/ 	.byte	0x05
	.zero		1


	//   ....[2]....
        /*01c0*/ 	.word	0x000003d0
        /*01c4*/ 	.word	0x000000ff
        /*01c8*/ 	.word	0x00000010
        /*01cc*/ 	.short	0x0100
        /*01ce*/ 	.byte	0x05
	.zero		1


	//   ....[3]....
        /*01d0*/ 	.word	0x000003e0
        /*01d4*/ 	.word	0x000000ff
        /*01d8*/ 	.word	0x00000018
        /*01dc*/ 	.short	0x0100
        /*01de*/ 	.byte	0x05
	.zero		1


	//   ....[4]....
        /*01e0*/ 	.word	0x000003f0
        /*01e4*/ 	.word	0x000000ff
        /*01e8*/ 	.word	0x00000020
        /*01ec*/ 	.short	0x0100
        /*01ee*/ 	.byte	0x05
	.zero		1


	//   ....[5]....
        /*01f0*/ 	.word	0x00000400
        /*01f4*/ 	.word	0x000000ff
        /*01f8*/ 	.word	0x00000028
        /*01fc*/ 	.short	0x0100
        /*01fe*/ 	.byte	0x05
	.zero		1


	//   ....[6]....
        /*0200*/ 	.word	0x00000410
        /*0204*/ 	.word	0x000000ff
        /*0208*/ 	.word	0x00000030
        /*020c*/ 	.short	0x0100
        /*020e*/ 	.byte	0x05
	.zero		1


	//   ....[7]....
        /*0210*/ 	.word	0x00000420
        /*0214*/ 	.word	0x000000ff
        /*0218*/ 	.word	0x00000038
        /*021c*/ 	.short	0x0100
        /*021e*/ 	.byte	0x05
	.zero		1


	//   ....[8]....
        /*0220*/ 	.word	0x00000430
        /*0224*/ 	.word	0x000000ff
        /*0228*/ 	.word	0x00000040
        /*022c*/ 	.short	0x0100
        /*022e*/ 	.byte	0x05
	.zero		1


	//   ....[9]....
        /*0230*/ 	.word	0x00000440
        /*0234*/ 	.word	0x000000ff
        /*0238*/ 	.word	0x00000048
        /*023c*/ 	.short	0x0100
        /*023e*/ 	.byte	0x05
	.zero		1


	//   ....[10]....
        /*0240*/ 	.word	0x000005c0
        /*0244*/ 	.word	0x000000ff
        /*0248*/ 	.word	0x00000050
        /*024c*/ 	.short	0x0100
        /*024e*/ 	.byte	0x06
	.zero		1


	//   ....[11]....
        /*0250*/ 	.word	0x000005d0
        /*0254*/ 	.word	0x000000ff
        /*0258*/ 	.word	0x00000058
        /*025c*/ 	.short	0x0100
        /*025e*/ 	.byte	0x06
	.zero		1


	//   ....[12]....
        /*0260*/ 	.word	0x000005e0
        /*0264*/ 	.word	0x000000ff
        /*0268*/ 	.word	0x00000060
        /*026c*/ 	.short	0x0100
        /*026e*/ 	.byte	0x06
	.zero		1


	//   ....[13]....
        /*0270*/ 	.word	0x000005f0
        /*0274*/ 	.word	0x000000ff
        /*0278*/ 	.word	0x00000068
        /*027c*/ 	.short	0x0100
        /*027e*/ 	.byte	0x06
	.zero		1


	//   ....[14]....
        /*0280*/ 	.word	0x00000770
        /*0284*/ 	.word	0x000000ff
        /*0288*/ 	.word	0x00000070
        /*028c*/ 	.short	0x0100
        /*028e*/ 	.byte	0x06
	.zero		1


	//   ....[15]....
        /*0290*/ 	.word	0x00000780
        /*0294*/ 	.word	0x000000ff
        /*0298*/ 	.word	0x00000078
        /*029c*/ 	.short	0x0100
        /*029e*/ 	.byte	0x06
	.zero		1


	//   ....[16]....
        /*02a0*/ 	.word	0x00000790
        /*02a4*/ 	.word	0x000000ff
        /*02a8*/ 	.word	0x00000080
        /*02ac*/ 	.short	0x0100
        /*02ae*/ 	.byte	0x06
	.zero		1


	//   ....[17]....
        /*02b0*/ 	.word	0x000007a0
        /*02b4*/ 	.word	0x000000ff
        /*02b8*/ 	.word	0x00000088
        /*02bc*/ 	.short	0x0100
        /*02be*/ 	.byte	0x06
	.zero		1


	//   ....[18]....
        /*02c0*/ 	.word	0x00000ee0
        /*02c4*/ 	.word	0x0000000e
        /*02c8*/ 	.word	0x00000080
        /*02cc*/ 	.short	0x010a
        /*02ce*/ 	.byte	0xff
	.zero		1


	//   ....[19]....
        /*02d0*/ 	.word	0x00000fc0
        /*02d4*/ 	.word	0x0000000e
        /*02d8*/ 	.word	0x00000070
        /*02dc*/ 	.short	0x0101
        /*02de*/ 	.byte	0xff
	.zero		1


	//   ....[20]....
        /*02e0*/ 	.word	0x000011f0
        /*02e4*/ 	.word	0x00000002
        /*02e8*/ 	.word	0x00000080
        /*02ec*/ 	.short	0x010a
        /*02ee*/ 	.byte	0xff
	.zero		1


	//   ....[21]....
        /*02f0*/ 	.word	0x00001310
        /*02f4*/ 	.word	0x00000002
        /*02f8*/ 	.word	0x00000070
        /*02fc*/ 	.short	0x0101
        /*02fe*/ 	.byte	0xff
	.zero		1


	//   ....[22]....
        /*0300*/ 	.word	0x00001320
        /*0304*/ 	.word	0x00000003
        /*0308*/ 	.word	0x00000080
        /*030c*/ 	.short	0x010a
        /*030e*/ 	.byte	0xff
	.zero		1


	//   ....[23]....
        /*0310*/ 	.word	0x00001380
        /*0314*/ 	.word	0x000000ff
        /*0318*/ 	.word	0x00000070
        /*031c*/ 	.short	0x010a
        /*031e*/ 	.byte	0x20
	.zero		1


	//   ....[24]....
        /*0320*/ 	.word	0x00001400
        /*0324*/ 	.word	0x000000ff
        /*0328*/ 	.word	0x00000080
        /*032c*/ 	.short	0x0101
        /*032e*/ 	.byte	0x20
	.zero		1


	//   ....[25]....
        /*0330*/ 	.word	0x000015d0
        /*0334*/ 	.word	0x000000ff
        /*0338*/ 	.word	0x00000028
        /*033c*/ 	.short	0x010a
        /*033e*/ 	.byte	0x05
	.zero		1


	//   ....[26]....
        /*0340*/ 	.word	0x00001750
        /*0344*/ 	.word	0x000000ff
        /*0348*/ 	.word	0x00000028
        /*034c*/ 	.short	0x010a
        /*034e*/ 	.byte	0x05
	.zero		1


	//   ....[27]....
        /*0350*/ 	.word	0x000018a0
        /*0354*/ 	.word	0x000000ff
        /*0358*/ 	.word	0x00000028
        /*035c*/ 	.short	0x010a
        /*035e*/ 	.byte	0x1f
	.zero		1


	//   ....[28]....
        /*0360*/ 	.word	0x000018e0
        /*0364*/ 	.word	0x00000003
        /*0368*/ 	.word	0x00000070
        /*036c*/ 	.short	0x010a
        /*036e*/ 	.byte	0xff
	.zero		1


	//   ....[29]....
        /*0370*/ 	.word	0x00001970
        /*0374*/ 	.word	0x00000003
        /*0378*/ 	.word	0x00000080
        /*037c*/ 	.short	0x0101
        /*037e*/ 	.byte	0xff
	.zero		1


	//   ....[30]....
        /*0380*/ 	.word	0x00001b20
        /*0384*/ 	.word	0x000000ff
        /*0388*/ 	.word	0x00000028
        /*038c*/ 	.short	0x010a
        /*038e*/ 	.byte	0x05
	.zero		1


	//   ....[31]....
        /*0390*/ 	.word	0x00001be0
        /*0394*/ 	.word	0x000000ff
        /*0398*/ 	.word	0x00000070
        /*039c*/ 	.short	0x010a
        /*039e*/ 	.byte	0x0c
	.zero		1


	//   ....[32]....
        /*03a0*/ 	.word	0x00001c70
        /*03a4*/ 	.word	0x000000ff
        /*03a8*/ 	.word	0x00000080
        /*03ac*/ 	.short	0x0101
        /*03ae*/ 	.byte	0x0c
	.zero		1


	//   ....[33]....
        /*03b0*/ 	.word	0x000020e0
        /*03b4*/ 	.word	0x000000ff
        /*03b8*/ 	.word	0x00000000
        /*03bc*/ 	.short	0x010a
        /*03be*/ 	.byte	0x10
	.zero		1


	//   ....[34]....
        /*03c0*/ 	.word	0x000020f0
        /*03c4*/ 	.word	0x000000ff
        /*03c8*/ 	.word	0x00000060
        /*03cc*/ 	.short	0x010a
        /*03ce*/ 	.byte	0x12
	.zero		1


	//   ....[35]....
        /*03d0*/ 	.word	0x00002110
        /*03d4*/ 	.word	0x000000ff
        /*03d8*/ 	.word	0x00000060
        /*03dc*/ 	.short	0x010a
        /*03de*/ 	.byte	0x12
	.zero		1


	//   ....[36]....
        /*03e0*/ 	.word	0x000023e0
        /*03e4*/ 	.word	0x000000ff
        /*03e8*/ 	.word	0x00000000
        /*03ec*/ 	.short	0x010a
        /*03ee*/ 	.byte	0x0d
	.zero		1


	//   ....[37]....
        /*03f0*/ 	.word	0x00002590
        /*03f4*/ 	.word	0x000000ff
        /*03f8*/ 	.word	0x00000000
        /*03fc*/ 	.short	0x010a
        /*03fe*/ 	.byte	0x10
	.zero		1


	//   ....[38]....
        /*0400*/ 	.word	0x00002680
        /*0404*/ 	.word	0x000000ff
        /*0408*/ 	.word	0x00000060
        /*040c*/ 	.short	0x010a
        /*040e*/ 	.byte	0x10
	.zero		1


	//   ....[39]....
        /*0410*/ 	.word	0x00002690
        /*0414*/ 	.word	0x00000003
        /*0418*/ 	.word	0x00000070
        /*041c*/ 	.short	0x010a
        /*041e*/ 	.byte	0xff
	.zero		1


	//   ....[40]....
        /*0420*/ 	.word	0x00002740
        /*0424*/ 	.word	0x00000003
        /*0428*/ 	.word	0x00000080
        /*042c*/ 	.short	0x0101
        /*042e*/ 	.byte	0xff
	.zero		1


	//   ....[41]....
        /*0430*/ 	.word	0x00002810
        /*0434*/ 	.word	0x00000002
        /*0438*/ 	.word	0x00000060
        /*043c*/ 	.short	0x010a
        /*043e*/ 	.byte	0xff
	.zero		1


	//   ....[42]....
        /*0440*/ 	.word	0x00002bb0
        /*0444*/ 	.word	0x00000057
        /*0448*/ 	.word	0x00000070
        /*044c*/ 	.short	0x010a
        /*044e*/ 	.byte	0xff
	.zero		1


	//   ....[43]....
        /*0450*/ 	.word	0x00002c10
        /*0454*/ 	.word	0x00000057
        /*0458*/ 	.word	0x00000080
        /*045c*/ 	.short	0x0101
        /*045e*/ 	.byte	0xff
	.zero		1


	//   ....[44]....
        /*0460*/ 	.word	0x00003050
        /*0464*/ 	.word	0x0000007e
        /*0468*/ 	.word	0x00000050
        /*046c*/ 	.short	0x010a
        /*046e*/ 	.byte	0xff
	.zero		1


	//   ....[45]....
        /*0470*/ 	.word	0x00004510
        /*0474*/ 	.word	0x0000007e
        /*0478*/ 	.word	0x00000060
        /*047c*/ 	.short	0x0101
        /*047e*/ 	.byte	0xff
	.zero		1


	//   ....[46]....
        /*0480*/ 	.word	0x00004520
        /*0484*/ 	.word	0x00000003
        /*0488*/ 	.word	0x00000070
        /*048c*/ 	.short	0x010a
        /*048e*/ 	.byte	0xff
	.zero		1


	//   ....[47]....
        /*0490*/ 	.word	0x000045e0
        /*0494*/ 	.word	0x00000003
        /*0498*/ 	.word	0x00000080
        /*049c*/ 	.short	0x0101
        /*049e*/ 	.byte	0xff
	.zero		1


	//   ....[48]....
        /*04a0*/ 	.word	0x00004ac0
        /*04a4*/ 	.word	0x0000000e
        /*04a8*/ 	.word	0x00000080
        /*04ac*/ 	.short	0x010a
        /*04ae*/ 	.byte	0xff
	.zero		1


	//   ....[49]....
        /*04b0*/ 	.word	0x00004b20
        /*04b4*/ 	.word	0x00000002
        /*04b8*/ 	.word	0x00000080
        /*04bc*/ 	.short	0x010a
        /*04be*/ 	.byte	0xff
	.zero		1


	//   ....[50]....
        /*04c0*/ 	.word	0x00004b80
        /*04c4*/ 	.word	0x00000003
        /*04c8*/ 	.word	0x00000080
        /*04cc*/ 	.short	0x010a
        /*04ce*/ 	.byte	0xff
	.zero		1


	//   ....[51]....
        /*04d0*/ 	.word	0x00004be0
        /*04d4*/ 	.word	0x00000000
        /*04d8*/ 	.word	0x00000070
        /*04dc*/ 	.short	0x010a
        /*04de*/ 	.byte	0xff
	.zero		1


	//   ....[52]....
        /*04e0*/ 	.word	0x00004c60
        /*04e4*/ 	.word	0x00000003
        /*04e8*/ 	.word	0x00000028
        /*04ec*/ 	.short	0x010a
        /*04ee*/ 	.byte	0xff
	.zero		1


	//   ....[53]....
        /*04f0*/ 	.word	0x00004cc0
        /*04f4*/ 	.word	0x00000003
        /*04f8*/ 	.word	0x00000070
        /*04fc*/ 	.short	0x010a
        /*04fe*/ 	.byte	0xff
	.zero		1


	//   ....[54]....
        /*0500*/ 	.word	0x00004d40
        /*0504*/ 	.word	0x00000000
        /*0508*/ 	.word	0x00000028
        /*050c*/ 	.short	0x010a
        /*050e*/ 	.byte	0xff
	.zero		1


	//   ....[55]....
        /*0510*/ 	.word	0x00004da0
        /*0514*/ 	.word	0x00000000
        /*0518*/ 	.word	0x00000070
        /*051c*/ 	.short	0x010a
        /*051e*/ 	.byte	0xff
	.zero		1


	//   ....[56]....
        /*0520*/ 	.word	0x00004e20
        /*0524*/ 	.word	0x00000002
        /*0528*/ 	.word	0x00000060
        /*052c*/ 	.short	0x010a
        /*052e*/ 	.byte	0xff
	.zero		1


	//   ....[57]....
        /*0530*/ 	.word	0x00004ea0
        /*0534*/ 	.word	0x00000002
        /*0538*/ 	.word	0x00000000
        /*053c*/ 	.short	0x010a
        /*053e*/ 	.byte	0xff
	.zero		1


	//   ....[58]....
        /*0540*/ 	.word	0x00004f10
        /*0544*/ 	.word	0x00000003
        /*0548*/ 	.word	0x00000070
        /*054c*/ 	.short	0x010a
        /*054e*/ 	.byte	0xff
	.zero		1


	//   ....[59]....
        /*0550*/ 	.word	0x00004f70
        /*0554*/ 	.word	0x00000002
        /*0558*/ 	.word	0x00000060
        /*055c*/ 	.short	0x010a
        /*055e*/ 	.byte	0xff
	.zero		1


	//   ....[60]....
        /*0560*/ 	.word	0x00004fc0
        /*0564*/ 	.word	0x00000057
        /*0568*/ 	.word	0x00000070
        /*056c*/ 	.short	0x010a
        /*056e*/ 	.byte	0xff
	.zero		1


	//   ....[61]....
        /*0570*/ 	.word	0x00005020
        /*0574*/ 	.word	0x0000007e
        /*0578*/ 	.word	0x00000050
        /*057c*/ 	.short	0x010a
        /*057e*/ 	.byte	0xff
	.zero		1


	//   ....[62]....
        /*0580*/ 	.word	0x00005090
        /*0584*/ 	.word	0x00000003
        /*0588*/ 	.word	0x00000070
        /*058c*/ 	.short	0x010a
        /*058e*/ 	.byte	0xff
	.zero		1


	//----- nvinfo : EIATTR_NUM_MBARRIERS
	.align		4
.L_58:
        /*0590*/ 	.byte	0x03, 0x38
        /*0592*/ 	.short	0x0012


	//----- nvinfo : EIATTR_EXIT_INSTR_OFFSETS
	.align		4
        /*0594*/ 	.byte	0x04, 0x1c
        /*0596*/ 	.short	(.L_60 - .L_59)


	//   ....[0]....
.L_59:
        /*0598*/ 	.word	0x00002840


	//   ....[1]....
        /*059c*/ 	.word	0x00004aa0


	//----- nvinfo : EIATTR_MAX_THREADS
	.align		4
.L_60:
        /*05a0*/ 	.byte	0x04, 0x05
        /*05a2*/ 	.short	(.L_62 - .L_61)
.L_61:
        /*05a4*/ 	.word	0x000000e0
        /*05a8*/ 	.word	0x00000001
        /*05ac*/ 	.word	0x00000001


	//----- nvinfo : EIATTR_CRS_STACK_SIZE
	.align		4
.L_62:
        /*05b0*/ 	.byte	0x04, 0x1e
        /*05b2*/ 	.short	(.L_64 - .L_63)
.L_63:
        /*05b4*/ 	.word	0x00000000


	//----- nvinfo : EIATTR_CBANK_PARAM_SIZE
	.align		4
.L_64:
        /*05b8*/ 	.byte	0x03, 0x19
        /*05ba*/ 	.short	0x0404


	//----- nvinfo : EIATTR_PARAM_CBANK
	.align		4
        /*05bc*/ 	.byte	0x04, 0x0a
        /*05be*/ 	.short	(.L_66 - .L_65)
	.align		4
.L_65:
        /*05c0*/ 	.word	index@(.nv.constant0.kernel_cutlass_kernel_cudnngrouped_gemmgrouped_gemm_swiglugrouped_gemm_swiglu_quantBlockScaledContiguousGroupedGemmKernel_object_at__TiledMMA_ThrLayoutVMNK11110000_PermutationMNK____MMAAt_0)
        /*05c4*/ 	.short	0x0380
        /*05c6*/ 	.short	0x0404


	//----- nvinfo : EIATTR_SW_WAR
	.align		4
.L_66:
        /*05c8*/ 	.byte	0x04, 0x36
        /*05ca*/ 	.short	(.L_68 - .L_67)
.L_67:
        /*05cc*/ 	.word	0x00000008
.L_68:


//--------------------- .nv.compat                --------------------------
	.section	.nv.compat,"",@"SHT_CUDA_COMPAT_INFO"
	.align	4
        /*0000*/ 	.byte	0x02, 0x02, 0x02, 0x00, 0x02, 0x05, 0x05, 0x00, 0x02, 0x03, 0x01, 0x00, 0x02, 0x06, 0x01, 0x00


//--------------------- .nv.callgraph             --------------------------
	.section	.nv.callgraph,"",@"SHT_CUDA_CALLGRAPH"
	.align	4
	.sectionentsize	8
	.align		4
        /*0000*/ 	.word	0x00000000
	.align		4
        /*0004*/ 	.word	0xffffffff
	.align		4
        /*0008*/ 	.word	0x00000000
	.align		4
        /*000c*/ 	.word	0xfffffffe
	.align		4
        /*0010*/ 	.word	0x00000000
	.align		4
        /*0014*/ 	.word	0xfffffffd
	.align		4
        /*0018*/ 	.word	0x00000000
	.align		4
        /*001c*/ 	.word	0xfffffffc


//--------------------- .text.kernel_cutlass_kernel_cudnngrouped_gemmgrouped_gemm_swiglugrouped_gemm_swiglu_quantBlockScaledContiguousGroupedGemmKernel_object_at__TiledMMA_ThrLayoutVMNK11110000_PermutationMNK____MMAAt_0 --------------------------
	.section	.text.kernel_cutlass_kernel_cudnngrouped_gemmgrouped_gemm_swiglugrouped_gemm_swiglu_quantBlockScaledContiguousGroupedGemmKernel_object_at__TiledMMA_ThrLayoutVMNK11110000_PermutationMNK____MMAAt_0,"ax",@progbits
	.align	128
        .global         kernel_cutlass_kernel_cudnngrouped_gemmgrouped_gemm_swiglugrouped_gemm_swiglu_quantBlockScaledContiguousGroupedGemmKernel_object_at__TiledMMA_ThrLayoutVMNK11110000_PermutationMNK____MMAAt_0
        .type           kernel_cutlass_kernel_cudnngrouped_gemmgrouped_gemm_swiglugrouped_gemm_swiglu_quantBlockScaledContiguousGroupedGemmKernel_object_at__TiledMMA_ThrLayoutVMNK11110000_PermutationMNK____MMAAt_0,@function
        .size           kernel_cutlass_kernel_cudnngrouped_gemmgrouped_gemm_swiglugrouped_gemm_swiglu_quantBlockScaledContiguousGroupedGemmKernel_object_at__TiledMMA_ThrLayoutVMNK11110000_PermutationMNK____MMAAt_0,(.L_x_96 - kernel_cutlass_kernel_cudnngrouped_gemmgrouped_gemm_swiglugrouped_gemm_swiglu_quantBlockScaledContiguousGroupedGemmKernel_object_at__TiledMMA_ThrLayoutVMNK11110000_PermutationMNK____MMAAt_0)
        .other          kernel_cutlass_kernel_cudnngrouped_gemmgrouped_gemm_swiglugrouped_gemm_swiglu_quantBlockScaledContiguousGroupedGemmKernel_object_at__TiledMMA_ThrLayoutVMNK11110000_PermutationMNK____MMAAt_0,@"STO_CUDA_ENTRY STV_DEFAULT"
kernel_cutlass_kernel_cudnngrouped_gemmgrouped_gemm_swiglugrouped_gemm_swiglu_quantBlockScaledContiguousGroupedGemmKernel_object_at__TiledMMA_ThrLayoutVMNK11110000_PermutationMNK____MMAAt_0:
.text.kernel_cutlass_kernel_cudnngrouped_gemmgrouped_gemm_swiglugrouped_gemm_swiglu_quantBlockScaledContiguousGroupedGemmKernel_object_at__TiledMMA_ThrLayoutVMNK11110000_PermutationMNK____MMAAt_0:
[----:B------:R-:W1:Y:S01]  /*0000*/  LDC R1, c[0x0][0x37c] ;  /* 0x0000df00ff017b82 */ /* 0x000e620000000800 */
[----:B------:R-:W2:Y:S01]  /*0010*/  S2R R3, SR_TID.Y ;  /* 0x0000000000037919 */ /* 0x000ea20000002200 */
[----:B------:R-:W3:Y:S06]  /*0020*/  LDCU UR4, c[0x0][0x360] ;  /* 0x00006c00ff0477ac */ /* 0x000eec0008000800 */
[----:B------:R-:W4:Y:S01]  /*0030*/  S2UR UR32, SR_CgaCtaId ;  /* 0x00000000002079c3 */ /* 0x000f220000008800 */
[----:B------:R-:W2:Y:S01]  /*0040*/  S2R R0, SR_TID.Z ;  /* 0x0000000000007919 */ /* 0x000ea20000002300 */
[----:B------:R-:W2:Y:S01]  /*0050*/  LDCU UR5, c[0x0][0x364] ;  /* 0x00006c80ff0577ac */ /* 0x000ea20008000800 */
[----:B------:R-:W3:Y:S01]  /*0060*/  S2R R104, SR_TID.X ;  /* 0x0000000000687919 */ /* 0x000ee20000002100 */
[----:B------:R-:W5:Y:S01]  /*0070*/  LDCU.U8 UR6, c[0x0][0x382] ;  /* 0x00007040ff0677ac */ /* 0x000f620008000000 */
[----:B------:R-:W-:Y:S01]  /*0080*/  UMOV UR14, 0x1 ;  /* 0x00000001000e7882 */ /* 0x000fe20000000000 */
[----:B----4-:R-:W-:-:S02]  /*0090*/  ULEA.HI UR15, UR32, UR32, URZ, 0x1 ;  /* 0x00000020200f7291 */ /* 0x010fc4000f8f08ff */
[----:B-----5:R-:W-:Y:S02]  /*00a0*/  ULOP3.LUT UR6, UR6, 0x1, URZ, 0xc0, !UPT ;  /* 0x0000000106067892 */ /* 0x020fe4000f8ec0ff */
[----:B------:R-:W-:Y:S02]  /*00b0*/  ULOP3.LUT UR15, UR15, 0xfffffffe, URZ, 0xc0, !UPT ;  /* 0xfffffffe0f0f7892 */ /* 0x000fe4000f8ec0ff */
[----:B------:R-:W-:Y:S02]  /*00c0*/  UISETP.NE.U32.AND UP6, UPT, UR6, 0x1, UPT ;  /* 0x000000010600788c */ /* 0x000fe4000bfc5070 */
[----:B------:R-:W-:Y:S01]  /*00d0*/  UIADD3 UR15, UPT, UPT, -UR15, UR32, URZ ;  /* 0x000000200f0f7290 */ /* 0x000fe2000fffe1ff */
[----:B--2---:R-:W-:Y:S01]  /*00e0*/  IMAD R3, R0, UR5, R3 ;  /* 0x0000000500037c24 */ /* 0x004fe2000f8e0203 */
[----:B------:R-:W2:Y:S03]  /*00f0*/  LDCU UR5, c[0x0][0x36c] ;  /* 0x00006d80ff0577ac */ /* 0x000ea60008000800 */
[----:B---3--:R-:W-:Y:S01]  /*0100*/  IMAD R124, R3, UR4, R104 ;  /* 0x00000004037c7c24 */ /* 0x008fe2000f8e0268 */
[----:B------:R-:W3:Y:S04]  /*0110*/  LDCU.U8 UR4, c[0x0][0x381] ;  /* 0x00007020ff0477ac */ /* 0x000ee80008000000 */
[----:B------:R-:W-:Y:S01]  /*0120*/  SHF.R.U32.HI R124, RZ, 0x5, R124 ;  /* 0x00000005ff7c7819 */ /* 0x000fe2000001167c */
[----:B------:R-:W-:-:S05]  /*0130*/  USHF.L.U32 UR21, UR14, UR15, URZ ;  /* 0x0000000f0e157299 */ /* 0x000fca00080006ff */
[----:B------:R-:W4:Y:S01]  /*0140*/  SHFL.IDX PT, R124, R124, RZ, 0x1f ;  /* 0x00001fff7c7c7589 */ /* 0x000f2200000e0000 */
[----:B--2---:R-:W-:Y:S02]  /*0150*/  UISETP.EQ.U32.AND UP4, UPT, UR5, 0x1, UPT ;  /* 0x000000010500788c */ /* 0x004fe4000bf82070 */
[----:B---3--:R-:W-:-:S04]  /*0160*/  ULOP3.LUT UR4, UR4, 0x1, URZ, 0xc0, !UPT ;  /* 0x0000000104047892 */ /* 0x008fc8000f8ec0ff */
[----:B------:R-:W-:Y:S01]  /*0170*/  UISETP.NE.U32.AND UP5, UPT, UR4, 0x1, UPT ;  /* 0x000000010400788c */ /* 0x000fe2000bfa5070 */
[C---:B----4-:R-:W-:Y:S02]  /*0180*/  ISETP.NE.AND P1, PT, R124.reuse, 0x5, PT ;  /* 0x000000057c00780c */ /* 0x050fe40003f25270 */
[----:B------:R-:W-:-:S11]  /*0190*/  ISETP.NE.AND P0, PT, R124, RZ, PT ;  /* 0x000000ff7c00720c */ /* 0x000fd60003f05270 */
[----:B-1----:R-:W-:Y:S05]  /*01a0*/  @P1 BRA `(.L_x_0) ;  /* 0x0000000000501947 */ /* 0x002fea0003800000 */
[----:B------:R-:W1:Y:S02]  /*01b0*/  LDCU.64 UR4, c[0x0][0x348] ;  /* 0x00006900ff0477ac */ /* 0x000e640008000a00 */
[----:B-1----:R-:W-:Y:S02]  /*01c0*/  UIADD3 UR16, UP1, UPT, UR4, 0x40, URZ ;  /* 0x0000004004107890 */ /* 0x002fe4000ff3e0ff */
[----:B------:R-:W-:Y:S02]  /*01d0*/  UIADD3 UR12, UP0, UPT, UR4, 0xc0, URZ ;  /* 0x000000c0040c7890 */ /* 0x000fe4000ff1e0ff */
[----:B------:R-:W-:Y:S02]  /*01e0*/  UIADD3 UR10, UP3, UPT, UR4, 0x140, URZ ;  /* 0x00000140040a7890 */ /* 0x000fe4000ff7e0ff */
[----:B------:R-:W-:Y:S02]  /*01f0*/  UIADD3 UR8, UP2, UPT, UR4, 0x1c0, URZ ;  /* 0x000001c004087890 */ /* 0x000fe4000ff5e0ff */
[----:B------:R-:W-:-:S02]  /*0200*/  UIADD3.X UR17, UPT, UPT, URZ, UR5, URZ, UP1, !UPT ;  /* 0x00000005ff117290 */ /* 0x000fc40008ffe4ff */
[----:B------:R-:W-:Y:S02]  /*0210*/  UIADD3 UR6, UP1, UPT, UR4, 0x240, URZ ;  /* 0x0000024004067890 */ /* 0x000fe4000ff3e0ff */
[----:B------:R-:W-:Y:S02]  /*0220*/  UIADD3.X UR13, UPT, UPT, URZ, UR5, URZ, UP0, !UPT ;  /* 0x00000005ff0d7290 */ /* 0x000fe400087fe4ff */
[----:B------:R-:W-:Y:S02]  /*0230*/  UIADD3 UR4, UP0, UPT, UR4, 0x2c0, URZ ;  /* 0x000002c004047890 */ /* 0x000fe4000ff1e0ff */
[----:B------:R-:W-:Y:S01]  /*0240*/  UIADD3.X UR11, UPT, UPT, URZ, UR5, URZ, UP3, !UPT ;  /* 0x00000005ff0b7290 */ /* 0x000fe20009ffe4ff */
[----:B------:R1:W-:Y:S01]  /*0250*/  UTMACCTL.PF [UR16] ;  /* 0x00000000100079b9 */ /* 0x0003e20008040000 */
[----:B------:R-:W-:-:S03]  /*0260*/  UIADD3.X UR9, UPT, UPT, URZ, UR5, URZ, UP2, !UPT ;  /* 0x00000005ff097290 */ /* 0x000fc600097fe4ff */
[----:B------:R1:W-:Y:S01]  /*0270*/  UTMACCTL.PF [UR12] ;  /* 0x000000000c0079b9 */ /* 0x0003e20008040000 */
[----:B------:R-:W-:-:S03]  /*0280*/  UIADD3.X UR7, UPT, UPT, URZ, UR5, URZ, UP1, !UPT ;  /* 0x00000005ff077290 */ /* 0x000fc60008ffe4ff */
[----:B------:R1:W-:Y:S01]  /*0290*/  UTMACCTL.PF [UR10] ;  /* 0x000000000a0079b9 */ /* 0x0003e20008040000 */
[----:B------:R-:W-:Y:S01]  /*02a0*/  UIADD3.X UR5, UPT, UPT, URZ, UR5, URZ, UP0, !UPT ;  /* 0x00000005ff057290 */ /* 0x000fe200087fe4ff */
[----:B------:R1:W-:Y:S04]  /*02b0*/  UTMACCTL.PF [UR8] ;  /* 0x00000000080079b9 */ /* 0x0003e80008040000 */
[----:B------:R1:W-:Y:S04]  /*02c0*/  UTMACCTL.PF [UR6] ;  /* 0x00000000060079b9 */ /* 0x0003e80008040000 */
[----:B------:R1:W-:Y:S02]  /*02d0*/  UTMACCTL.PF [UR4] ;  /* 0x00000000040079b9 */ /* 0x0003e40008040000 */
[----:B-1----:R-:W-:Y:S01]  /*02e0*/  NOP ;  /* 0x0000000000007918 */ /* 0x002fe20000000000 */
.L_x_0:
[----:B------:R-:W-:Y:S05]  /*02f0*/  @P0 BRA `(.L_x_1) ;  /* 0x0000000000580947 */ /* 0x000fea0003800000 */
[----:B------:R-:W-:Y:S01]  /*0300*/  UMOV UR5, 0x400 ;  /* 0x0000040000057882 */ /* 0x000fe20000000000 */
[----:B------:R-:W-:Y:S01]  /*0310*/  UMOV UR6, 0x1 ;  /* 0x0000000100067882 */ /* 0x000fe20000000000 */
[----:B------:R-:W-:Y:S02]  /*0320*/  ULEA UR5, UR32, UR5, 0x18 ;  /* 0x0000000520057291 */ /* 0x000fe4000f8ec0ff */
[----:B------:R-:W-:-:S04]  /*0330*/  UIADD3 UR6, UPT, UPT, -UR6, 0x100000, URZ ;  /* 0x0010000006067890 */ /* 0x000fc8000fffe1ff */
[----:B------:R-:W-:Y:S02]  /*0340*/  USHF.L.U32 UR7, UR6, 0xb, URZ ;  /* 0x0000000b06077899 */ /* 0x000fe400080006ff */
[----:B------:R-:W-:Y:S01]  /*0350*/  USHF.L.U32 UR6, UR6, 0x1, URZ ;  /* 0x0000000106067899 */ /* 0x000fe200080006ff */
[----:B------:R-:W-:Y:S02]  /*0360*/  UMOV UR4, 0x2 ;  /* 0x0000000200047882 */ /* 0x000fe40000000000 */
[----:B------:R-:W-:-:S04]  /*0370*/  UIADD3 UR8, UPT, UPT, -UR4, 0x100000, URZ ;  /* 0x0010000004087890 */ /* 0x000fc8000fffe1ff */
[----:B------:R-:W-:Y:S02]  /*0380*/  USHF.L.U32 UR9, UR8, 0xb, URZ ;  /* 0x0000000b08097899 */ /* 0x000fe400080006ff */
[----:B------:R-:W-:Y:S01]  /*0390*/  USHF.L.U32 UR8, UR8, 0x1, URZ ;  /* 0x0000000108087899 */ /* 0x000fe200080006ff */
[----:B------:R-:W1:Y:S02]  /*03a0*/  FENCE.VIEW.ASYNC.S ;  /* 0x00000000000073c6 */ /* 0x000e640000000000 */
[----:B-1----:R1:W2:Y:S01]  /*03b0*/  SYNCS.EXCH.64 URZ, [UR5], UR6 ;  /* 0x0000000605ff75b2 */ /* 0x0022a20008000100 */
[----:B------:R1:W3:Y:S01]  /*03c0*/  SYNCS.EXCH.64 URZ, [UR5+0x8], UR6 ;  /* 0x0000080605ff75b2 */ /* 0x0002e20008000100 */
[----:B------:R1:W4:Y:S01]  /*03d0*/  SYNCS.EXCH.64 URZ, [UR5+0x10], UR6 ;  /* 0x0000100605ff75b2 */ /* 0x0003220008000100 */
[----:B------:R1:W1:Y:S01]  /*03e0*/  SYNCS.EXCH.64 URZ, [UR5+0x18], UR6 ;  /* 0x0000180605ff75b2 */ /* 0x0002620008000100 */
[----:B------:R1:W1:Y:S05]  /*03f0*/  SYNCS.EXCH.64 URZ, [UR5+0x20], UR6 ;  /* 0x0000200605ff75b2 */ /* 0x00026a0008000100 */
[----:B------:R1:W1:Y:S01]  /*0400*/  SYNCS.EXCH.64 URZ, [UR5+0x28], UR8 ;  /* 0x0000280805ff75b2 */ /* 0x0002620008000100 */
[----:B------:R1:W1:Y:S01]  /*0410*/  SYNCS.EXCH.64 URZ, [UR5+0x30], UR8 ;  /* 0x0000300805ff75b2 */ /* 0x0002620008000100 */
[----:B------:R1:W1:Y:S01]  /*0420*/  SYNCS.EXCH.64 URZ, [UR5+0x38], UR8 ;  /* 0x0000380805ff75b2 */ /* 0x0002620008000100 */
[----:B------:R1:W1:Y:S01]  /*0430*/  SYNCS.EXCH.64 URZ, [UR5+0x40], UR8 ;  /* 0x0000400805ff75b2 */ /* 0x0002620008000100 */
[----:B------:R1:W1:Y:S01]  /*0440*/  SYNCS.EXCH.64 URZ, [UR5+0x48], UR8 ;  /* 0x0000480805ff75b2 */ /* 0x0002620008000100 */
[----:B------:R-:W-:Y:S01]  /*0450*/  NOP ;  /* 0x0000000000007918 */ /* 0x000fe20000000000 */
.L_x_1:
[----:B------:R-:W-:Y:S01]  /*0460*/  NOP ;  /* 0x0000000000007918 */ /* 0x000fe20000000000 */
[----:B------:R-:W-:Y:S05]  /*0470*/  BRA.U !UP4, `(.L_x_2) ;  /* 0x000000010c087547 */ /* 0x000fea000b800000 */
[----:B-1234-:R-:W-:Y:S01]  /*0480*/  UCGABAR_ARV ;  /* 0x00000000000079c7 */ /* 0x01efe20008000000 */
[----:B------:R-:W-:Y:S05]  /*0490*/  BRA `(.L_x_3) ;  /* 0x0000000000047947 */ /* 0x000fea0003800000 */
.L_x_2:
[----:B-1234-:R-:W-:Y:S01]  /*04a0*/  NOP ;  /* 0x0000000000007918 */ /* 0x01efe20000000000 */
.L_x_3:
[----:B------:R-:W-:Y:S05]  /*04b0*/  BRA.U !UP4, `(.L_x_4) ;  /* 0x000000010c0c7547 */ /* 0x000fea000b800000 */
[----:B------:R-:W-:Y:S01]  /*04c0*/  UCGABAR_WAIT ;  /* 0x0000000000007dc7 */ /* 0x000fe20008000000 */
[----:B------:R-:W-:Y:S01]  /*04d0*/  CCTL.IVALL ;  /* 0x00000000ff00798f */ /* 0x000fe20002000000 */
[----:B------:R-:W-:Y:S05]  /*04e0*/  BRA `(.L_x_5) ;  /* 0x0000000000047947 */ /* 0x000fea0003800000 */
.L_x_4:
[----:B------:R-:W-:Y:S06]  /*04f0*/  BAR.SYNC.DEFER_BLOCKING 0x0 ;  /* 0x0000000000007b1d */ /* 0x000fec0000010000 */
.L_x_5:
[----:B------:R-:W-:Y:S05]  /*0500*/  @P0 BRA `(.L_x_6) ;  /* 0x0000000000400947 */ /* 0x000fea0003800000 */
[----:B------:R-:W-:Y:S01]  /*0510*/  UMOV UR6, 0x400 ;  /* 0x0000040000067882 */ /* 0x000fe20000000000 */
[----:B------:R-:W-:Y:S01]  /*0520*/  UMOV UR5, 0x1 ;  /* 0x0000000100057882 */ /* 0x000fe20000000000 */
[----:B------:R-:W-:Y:S01]  /*0530*/  UMOV UR4, 0x4 ;  /* 0x0000000400047882 */ /* 0x000fe20000000000 */
[----:B------:R-:W-:Y:S02]  /*0540*/  ULEA UR6, UR32, UR6, 0x18 ;  /* 0x0000000620067291 */ /* 0x000fe4000f8ec0ff */
[----:B------:R-:W-:-:S04]  /*0550*/  UIADD3 UR8, UPT, UPT, -UR5, 0x100000, URZ ;  /* 0x0010000005087890 */ /* 0x000fc8000fffe1ff */
[----:B------:R-:W-:Y:S02]  /*0560*/  USHF.L.U32 UR9, UR8, 0xb, URZ ;  /* 0x0000000b08097899 */ /* 0x000fe400080006ff */
[----:B------:R-:W-:Y:S02]  /*0570*/  USHF.L.U32 UR8, UR8, 0x1, URZ ;  /* 0x0000000108087899 */ /* 0x000fe400080006ff */
[----:B------:R-:W-:-:S04]  /*0580*/  UIADD3 UR4, UPT, UPT, -UR4, 0x100000, URZ ;  /* 0x0010000004047890 */ /* 0x000fc8000fffe1ff */
[----:B------:R-:W-:Y:S02]  /*0590*/  USHF.L.U32 UR5, UR4, 0xb, URZ ;  /* 0x0000000b04057899 */ /* 0x000fe400080006ff */
[----:B------:R-:W-:Y:S01]  /*05a0*/  USHF.L.U32 UR4, UR4, 0x1, URZ ;  /* 0x0000000104047899 */ /* 0x000fe200080006ff */
[----:B------:R-:W1:Y:S03]  /*05b0*/  FENCE.VIEW.ASYNC.S ;  /* 0x00000000000073c6 */ /* 0x000e660000000000 */
[----:B-1----:R1:W2:Y:S01]  /*05c0*/  SYNCS.EXCH.64 URZ, [UR6+0x50], UR8 ;  /* 0x0000500806ff75b2 */ /* 0x0022a20008000100 */
[----:B------:R1:W3:Y:S07]  /*05d0*/  SYNCS.EXCH.64 URZ, [UR6+0x58], UR8 ;  /* 0x0000580806ff75b2 */ /* 0x0002ee0008000100 */
[----:B------:R1:W4:Y:S01]  /*05e0*/  SYNCS.EXCH.64 URZ, [UR6+0x60], UR4 ;  /* 0x0000600406ff75b2 */ /* 0x0003220008000100 */
[----:B------:R1:W1:Y:S01]  /*05f0*/  SYNCS.EXCH.64 URZ, [UR6+0x68], UR4 ;  /* 0x0000680406ff75b2 */ /* 0x0002620008000100 */
[----:B------:R-:W-:Y:S01]  /*0600*/  NOP ;  /* 0x0000000000007918 */ /* 0x000fe20000000000 */
.L_x_6:
[----:B------:R-:W-:Y:S01]  /*0610*/  NOP ;  /* 0x0000000000007918 */ /* 0x000fe20000000000 */
[----:B------:R-:W-:Y:S05]  /*0620*/  BRA.U !UP4, `(.L_x_7) ;  /* 0x000000010c087547 */ /* 0x000fea000b800000 */
[----:B-1234-:R-:W-:Y:S01]  /*0630*/  UCGABAR_ARV ;  /* 0x00000000000079c7 */ /* 0x01efe20008000000 */
[----:B------:R-:W-:Y:S05]  /*0640*/  BRA `(.L_x_8) ;  /* 0x0000000000047947 */ /* 0x000fea0003800000 */
.L_x_7:
[----:B-1234-:R-:W-:Y:S01]  /*0650*/  NOP ;  /* 0x0000000000007918 */ /* 0x01efe20000000000 */
.L_x_8:
[----:B------:R-:W-:Y:S05]  /*0660*/  BRA.U !UP4, `(.L_x_9) ;  /* 0x000000010c0c7547 */ /* 0x000fea000b800000 */
[----:B------:R-:W-:Y:S01]  /*0670*/  UCGABAR_WAIT ;  /* 0x0000000000007dc7 */ /* 0x000fe20008000000 */
[----:B------:R-:W-:Y:S01]  /*0680*/  CCTL.IVALL ;  /* 0x00000000ff00798f */ /* 0x000fe20002000000 */
[----:B------:R-:W-:Y:S05]  /*0690*/  BRA `(.L_x_10) ;  /* 0x0000000000047947 */ /* 0x000fea0003800000 */
.L_x_9:
[----:B------:R-:W-:Y:S06]  /*06a0*/  BAR.SYNC.DEFER_BLOCKING 0x0 ;  /* 0x0000000000007b1d */ /* 0x000fec0000010000 */
.L_x_10:
        /* <DEDUP_REMOVED lines=17> */
.L_x_11:
[----:B------:R-:W-:Y:S01]  /*07c0*/  NOP ;  /* 0x0000000000007918 */ /* 0x000fe20000000000 */
[----:B-1234-:R-:W-:Y:S06]  /*07d0*/  BAR.SYNC.DEFER_BLOCKING 0x0 ;  /* 0x0000000000007b1d */ /* 0x01efec0000010000 */
[----:B------:R-:W-:Y:S05]  /*07e0*/  BRA.U !UP4, `(.L_x_12) ;  /* 0x000000010c087547 */ /* 0x000fea000b800000 */
[----:B------:R-:W-:Y:S01]  /*07f0*/  UCGABAR_ARV ;  /* 0x00000000000079c7 */ /* 0x000fe20008000000 */
[----:B------:R-:W-:Y:S05]  /*0800*/  BRA `(.L_x_13) ;  /* 0x0000000000047947 */ /* 0x000fea0003800000 */
.L_x_12:
[----:B------:R-:W-:Y:S01]  /*0810*/  NOP ;  /* 0x0000000000007918 */ /* 0x000fe20000000000 */
.L_x_13:
[----:B------:R-:W-:Y:S05]  /*0820*/  BRA.U !UP4, `(.L_x_14) ;  /* 0x000000010c0c7547 */ /* 0x000fea000b800000 */
[----:B------:R-:W-:Y:S01]  /*0830*/  UCGABAR_WAIT ;  /* 0x0000000000007dc7 */ /* 0x000fe20008000000 */
[----:B------:R-:W-:Y:S01]  /*0840*/  CCTL.IVALL ;  /* 0x00000000ff00798f */ /* 0x000fe20002000000 */
[----:B------:R-:W-:Y:S05]  /*0850*/  BRA `(.L_x_15) ;  /* 0x0000000000047947 */ /* 0x000fea0003800000 */
.L_x_14:
[----:B------:R-:W-:Y:S06]  /*0860*/  BAR.SYNC.DEFER_BLOCKING 0x0 ;  /* 0x0000000000007b1d */ /* 0x000fec0000010000 */
.L_x_15:
[----:B------:R-:W-:Y:S01]  /*0870*/  ISETP.NE.AND P0, PT, R124, 0x6, PT ;  /* 0x000000067c00780c */ /* 0x000fe20003f05270 */
[----:B------:R-:W1:-:S12]  /*0880*/  LDCU.64 UR22, c[0x0][0x358] ;  /* 0x00006b00ff1677ac */ /* 0x000e580008000a00 */
[----:B------:R-:W-:Y:S05]  /*0890*/  @P0 BRA `(.L_x_16) ;  /* 0x0000000800a80947 */ /* 0x000fea0003800000 */
[----:B------:R-:W-:Y:S01]  /*08a0*/  LOP3.LUT R0, R104, 0x1f, RZ, 0xc0, !PT ;  /* 0x0000001f68007812 */ /* 0x000fe200078ec0ff */
[----:B------:R-:W-:Y:S01]  /*08b0*/  IMAD.MOV.U32 R18, RZ, RZ, 0x7fffffff ;  /* 0x7fffffffff127424 */ /* 0x000fe200078e00ff */
[----:B------:R-:W2:Y:S01]  /*08c0*/  S2UR UR9, SR_CTAID.Z ;  /* 0x00000000000979c3 */ /* 0x000ea20000002700 */
[----:B------:R-:W2:Y:S01]  /*08d0*/  LDCU.64 UR6, c[0x0][0x760] ;  /* 0x0000ec00ff0677ac */ /* 0x000ea20008000a00 */
[C---:B------:R-:W-:Y:S01]  /*08e0*/  ISETP.GT.U32.AND P0, PT, R0.reuse, 0x7, PT ;  /* 0x000000070000780c */ /* 0x040fe20003f04070 */
[----:B------:R-:W3:Y:S01]  /*08f0*/  LDCU.U8 UR8, c[0x0][0x768] ;  /* 0x0000ed00ff0877ac */ /* 0x000ee20008000000 */
[----:B------:R-:W4:Y:S01]  /*0900*/  LDCU.U8 UR10, c[0x0][0x769] ;  /* 0x0000ed20ff0a77ac */ /* 0x000f220008000000 */
[----:B------:R-:W5:Y:S10]  /*0910*/  LDCU UR24, c[0x0][0x770] ;  /* 0x0000ee00ff1877ac */ /* 0x000f740008000800 */
[----:B------:R-:W1:Y:S02]  /*0920*/  @!P0 LDC.64 R2, c[0x0][0x748] ;  /* 0x0001d200ff028b82 */ /* 0x000e640000000a00 */
[----:B-1----:R-:W-:-:S05]  /*0930*/  @!P0 IMAD.WIDE.U32 R2, R0, 0x4, R2 ;  /* 0x0000000400028825 */ /* 0x002fca00078e0002 */
[----:B------:R-:W5:Y:S01]  /*0940*/  @!P0 LDG.E R18, desc[UR22][R2.64] ;  /* 0x0000001602128981 */ /* 0x000f62000c1e1900 */
[----:B--2---:R-:W-:Y:S01]  /*0950*/  UIMAD.WIDE.U32 UR4, UR9, UR7, URZ ;  /* 0x00000007090472a5 */ /* 0x004fe2000f8e00ff */
[----:B------:R-:W1:Y:S01]  /*0960*/  S2UR UR16, SR_CTAID.X ;  /* 0x00000000001079c3 */ /* 0x000e620000002500 */
[----:B------:R-:W-:Y:S01]  /*0970*/  UISETP.GT.U32.AND UP0, UPT, UR9, 0x1ff, UPT ;  /* 0x000001ff0900788c */ /* 0x000fe2000bf04070 */
[----:B------:R-:W-:Y:S02]  /*0980*/  HFMA2 R0, -RZ, RZ, 0, 5.9604644775390625e-08 ;  /* 0x00000001ff007431 */ /* 0x000fe400000001ff */
[----:B------:R-:W-:Y:S02]  /*0990*/  IMAD.MOV.U32 R10, RZ, RZ, RZ ;  /* 0x000000ffff0a7224 */ /* 0x000fe400078e00ff */
[----:B------:R-:W-:Y:S02]  /*09a0*/  UMOV UR11, UR5 ;  /* 0x00000005000b7c82 */ /* 0x000fe40008000000 */
[----:B------:R-:W-:-:S02]  /*09b0*/  UIADD3 UR7, UPT, UPT, -UR11, UR9, URZ ;  /* 0x000000090b077290 */ /* 0x000fc4000fffe1ff */
[----:B------:R-:W2:Y:S02]  /*09c0*/  LDCU.64 UR4, c[0x0][0x778] ;  /* 0x0000ef00ff0477ac */ /* 0x000ea40008000a00 */
[----:B---3--:R-:W-:-:S04]  /*09d0*/  USHF.R.U32.HI UR7, URZ, UR8, UR7 ;  /* 0x00000008ff077299 */ /* 0x008fc80008011607 */
[----:B------:R-:W-:-:S04]  /*09e0*/  UIADD3 UR11, UPT, UPT, UR11, UR7, URZ ;  /* 0x000000070b0b7290 */ /* 0x000fc8000fffe0ff */
[----:B----4-:R-:W-:Y:S02]  /*09f0*/  USHF.R.U32.HI UR11, URZ, UR10, UR11 ;  /* 0x0000000aff0b7299 */ /* 0x010fe4000801160b */
[----:B-1----:R-:W-:Y:S02]  /*0a00*/  ULOP3.LUT UR16, UR16, 0x1, URZ, 0xc0, !UPT ;  /* 0x0000000110107892 */ /* 0x002fe4000f8ec0ff */
[----:B------:R-:W-:Y:S01]  /*0a10*/  UIADD3 UR11, UPT, UPT, -UR11, URZ, URZ ;  /* 0x000000ff0b0b7290 */ /* 0x000fe2000fffe1ff */
[----:B------:R-:W1:Y:S03]  /*0a20*/  LDCU.U8 UR7, c[0x0][0x780] ;  /* 0x0000f000ff0777ac */ /* 0x000e660008000000 */
[----:B------:R-:W-:-:S04]  /*0a30*/  UIMAD UR6, UR11, UR6, UR9 ;  /* 0x000000060b0672a4 */ /* 0x000fc8000f8e0209 */
[----:B--2---:R-:W-:-:S03]  /*0a40*/  UIMAD.WIDE.U32 UR12, UR6, UR5, URZ ;  /* 0x00000005060c72a5 */ /* 0x004fc6000f8e00ff */
[----:B------:R-:W2:Y:S04]  /*0a50*/  LDCU.U8 UR11, c[0x0][0x781] ;  /* 0x0000f020ff0b77ac */ /* 0x000ea80008000000 */
[----:B------:R-:W-:Y:S02]  /*0a60*/  UMOV UR5, UR13 ;  /* 0x0000000d00057c82 */ /* 0x000fe40008000000 */
[----:B------:R-:W-:Y:S02]  /*0a70*/  UIADD3 UR18, UPT, UPT, UR6, -UR5, URZ ;  /* 0x8000000506127290 */ /* 0x000fe4000fffe0ff */
[----:B------:R-:W3:Y:S02]  /*0a80*/  LDCU.U8 UR13, c[0x0][0x774] ;  /* 0x0000ee80ff0d77ac */ /* 0x000ee40008000000 */
[----:B-1----:R-:W-:Y:S01]  /*0a90*/  USHF.R.U32.HI UR18, URZ, UR7, UR18 ;  /* 0x00000007ff127299 */ /* 0x002fe20008011612 */
[----:B------:R-:W1:Y:S03]  /*0aa0*/  LDCU.U8 UR12, c[0x0][0x775] ;  /* 0x0000eea0ff0c77ac */ /* 0x000e660008000000 */
[----:B------:R-:W-:Y:S01]  /*0ab0*/  UIADD3 UR18, UPT, UPT, UR5, UR18, URZ ;  /* 0x0000001205127290 */ /* 0x000fe2000fffe0ff */
[----:B------:R-:W4:Y:S03]  /*0ac0*/  LDCU UR5, c[0x0][0x76c] ;  /* 0x0000ed80ff0577ac */ /* 0x000f260008000800 */
[----:B--2---:R-:W-:-:S04]  /*0ad0*/  USHF.R.U32.HI UR18, URZ, UR11, UR18 ;  /* 0x0000000bff127299 */ /* 0x004fc80008011612 */
[----:B-----5:R-:W-:-:S07]  /*0ae0*/  UIMAD.WIDE.U32 UR24, UR18, UR24, URZ ;  /* 0x00000018121872a5 */ /* 0x020fce000f8e00ff */
[----:B------:R-:W-:Y:S02]  /*0af0*/  UMOV UR19, UR25 ;  /* 0x0000001900137c82 */ /* 0x000fe40008000000 */
[----:B------:R-:W-:-:S04]  /*0b00*/  UIADD3 UR17, UPT, UPT, UR18, -UR19, URZ ;  /* 0x8000001312117290 */ /* 0x000fc8000fffe0ff */
[----:B---3--:R-:W-:-:S04]  /*0b10*/  USHF.R.U32.HI UR17, URZ, UR13, UR17 ;  /* 0x0000000dff117299 */ /* 0x008fc80008011611 */
[----:B------:R-:W-:-:S04]  /*0b20*/  UIADD3 UR17, UPT, UPT, UR19, UR17, URZ ;  /* 0x0000001113117290 */ /* 0x000fc8000fffe0ff */
[----:B-1----:R-:W-:-:S04]  /*0b30*/  USHF.R.U32.HI UR17, URZ, UR12, UR17 ;  /* 0x0000000cff117299 */ /* 0x002fc80008011611 */
[----:B------:R-:W-:-:S04]  /*0b40*/  UIADD3 UR17, UPT, UPT, -UR17, URZ, URZ ;  /* 0x000000ff11117290 */ /* 0x000fc8000fffe1ff */
[----:B----4-:R-:W-:Y:S02]  /*0b50*/  UIMAD UR5, UR17, UR5, UR18 ;  /* 0x00000005110572a4 */ /* 0x010fe4000f8e0212 */
[----:B------:R-:W-:Y:S02]  /*0b60*/  UIADD3 UR18, UPT, UPT, -UR18, URZ, URZ ;  /* 0x000000ff12127290 */ /* 0x000fe4000fffe1ff */
[----:B------:R-:W-:Y:S02]  /*0b70*/  UIADD3 UR5, UPT, UPT, UR5, UR5, URZ ;  /* 0x0000000505057290 */ /* 0x000fe4000fffe0ff */
[----:B------:R-:W-:Y:S02]  /*0b80*/  UIMAD UR4, UR18, UR4, UR6 ;  /* 0x00000004120472a4 */ /* 0x000fe4000f8e0206 */
[----:B------:R-:W-:-:S04]  /*0b90*/  ULOP3.LUT UR5, UR5, UR16, URZ, 0xfc, !UPT ;  /* 0x0000001005057292 */ /* 0x000fc8000f8efcff */
[----:B------:R-:W-:Y:S02]  /*0ba0*/  MOV R5, UR4 ;  /* 0x0000000400057c02 */ /* 0x000fe40008000f00 */
[----:B------:R-:W-:Y:S01]  /*0bb0*/  IMAD.U32 R4, RZ, RZ, UR5 ;  /* 0x00000005ff047e24 */ /* 0x000fe2000f8e00ff */
[----:B------:R1:W2:Y:S01]  /*0bc0*/  SHFL.IDX PT, R2, R18, 0x7, 0x1f ;  /* 0x00e01f0012027f89 */ /* 0x0002a200000e0000 */
[----:B------:R-:W-:Y:S05]  /*0bd0*/  BRA.U UP0, `(.L_x_17) ;  /* 0x0000000500647547 */ /* 0x000fea000b800000 */
[----:B------:R-:W3:Y:S01]  /*0be0*/  LDC R0, c[0x0][0x374] ;  /* 0x0000dd00ff007b82 */ /* 0x000ee20000000800 */
[----:B--2---:R-:W-:Y:S01]  /*0bf0*/  SHF.R.S32.HI R17, RZ, 0x1f, R2 ;  /* 0x0000001fff117819 */ /* 0x004fe20000011402 */
[----:B------:R-:W-:Y:S02]  /*0c00*/  IMAD.U32 R19, RZ, RZ, UR9 ;  /* 0x00000009ff137e24 */ /* 0x000fe4000f8e00ff */
[----:B------:R-:W-:Y:S01]  /*0c10*/  IMAD.MOV.U32 R6, RZ, RZ, -0x1 ;  /* 0xffffffffff067424 */ /* 0x000fe200078e00ff */
[----:B------:R-:W-:Y:S01]  /*0c20*/  LEA.HI R17, R17, R2, RZ, 0x7 ;  /* 0x0000000211117211 */ /* 0x000fe200078f38ff */
[----:B------:R-:W-:Y:S02]  /*0c30*/  IMAD.MOV.U32 R10, RZ, RZ, RZ ;  /* 0x000000ffff0a7224 */ /* 0x000fe400078e00ff */
[----:B------:R-:W3:Y:S01]  /*0c40*/  LDC R7, c[0x0][0x370] ;  /* 0x0000dc00ff077b82 */ /* 0x000ee20000000800 */
[----:B------:R-:W-:Y:S01]  /*0c50*/  LOP3.LUT R3, R17, 0xffffff80, RZ, 0xc0, !PT ;  /* 0xffffff8011037812 */ /* 0x000fe200078ec0ff */
[----:B------:R-:W-:-:S03]  /*0c60*/  IMAD.MOV.U32 R15, RZ, RZ, RZ ;  /* 0x000000ffff0f7224 */ /* 0x000fc600078e00ff */
[----:B------:R-:W-:-:S03]  /*0c70*/  ISETP.NE.AND P0, PT, R2, R3, PT ;  /* 0x000000030200720c */ /* 0x000fc60003f05270 */
[----:B------:R-:W2:Y:S01]  /*0c80*/  LDC R16, c[0x0][0x378] ;  /* 0x0000de00ff107b82 */ /* 0x000ea20000000800 */
[----:B------:R-:W-:-:S07]  /*0c90*/  ISETP.LT.AND P0, PT, R2, RZ, P0 ;  /* 0x000000ff0200720c */ /* 0x000fce0000701270 */
[----:B------:R-:W4:Y:S08]  /*0ca0*/  LDC R12, c[0x0][0x770] ;  /* 0x0001dc00ff0c7b82 */ /* 0x000f300000000800 */
[----:B------:R-:W1:Y:S01]  /*0cb0*/  LDC R11, c[0x0][0x76c] ;  /* 0x0001db00ff0b7b82 */ /* 0x000e620000000800 */
[----:B---3--:R-:W-:Y:S01]  /*0cc0*/  IMAD R7, R0, R7, RZ ;  /* 0x0000000700077224 */ /* 0x008fe200078e02ff */
[----:B------:R-:W-:-:S02]  /*0cd0*/  SHF.R.S32.HI R0, RZ, 0x7, R17 ;  /* 0x00000007ff007819 */ /* 0x000fc40000011411 */
[----:B------:R-:W-:-:S03]  /*0ce0*/  LEA.HI.SX32 R17, R17, 0xffffffff, 0x19 ;  /* 0xffffffff11117811 */ /* 0x000fc600078fcaff */
[----:B------:R-:W-:Y:S01]  /*0cf0*/  @!P0 IMAD.MOV R17, RZ, RZ, R0 ;  /* 0x000000ffff118224 */ /* 0x000fe200078e0200 */
[----:B------:R-:W3:Y:S01]  /*0d00*/  LDC.64 R8, c[0x0][0x760] ;  /* 0x0001d800ff087b82 */ /* 0x000ee20000000a00 */
[----:B--2---:R-:W-:Y:S02]  /*0d10*/  IMAD R16, R7, R16, RZ ;  /* 0x0000001007107224 */ /* 0x004fe400078e02ff */
[----:B------:R-:W-:-:S03]  /*0d20*/  IMAD.MOV.U32 R0, RZ, RZ, 0x1 ;  /* 0x00000001ff007424 */ /* 0x000fc600078e00ff */
[----:B------:R-:W-:Y:S02]  /*0d30*/  LEA.HI R16, R16, R16, RZ, 0x1 ;  /* 0x0000001010107211 */ /* 0x000fe400078f08ff */
[----:B------:R-:W2:Y:S02]  /*0d40*/  LDC.64 R2, c[0x0][0x778] ;  /* 0x0001de00ff027b82 */ /* 0x000ea40000000a00 */
[----:B----4-:R-:W-:-:S07]  /*0d50*/  SHF.R.S32.HI R16, RZ, 0x1, R16 ;  /* 0x00000001ff107819 */ /* 0x010fce0000011410 */
.L_x_22:
[----:B------:R-:W-:-:S13]  /*0d60*/  ISETP.GE.AND P0, PT, R4, R17, PT ;  /* 0x000000110400720c */ /* 0x000fda0003f06270 */
[----:B------:R-:W-:Y:S05]  /*0d70*/  @P0 BRA `(.L_x_18) ;  /* 0x0000000000940947 */ /* 0x000fea0003800000 */
[----:B------:R-:W-:-:S04]  /*0d80*/  SHF.L.U32 R7, R4, 0x7, RZ ;  /* 0x0000000704077819 */ /* 0x000fc800000006ff */
[----:B------:R-:W-:-:S13]  /*0d90*/  ISETP.GE.AND P0, PT, R7, R15, PT ;  /* 0x0000000f0700720c */ /* 0x000fda0003f06270 */
[----:B------:R-:W-:Y:S05]  /*0da0*/  @!P0 BRA `(.L_x_19) ;  /* 0x0000000000388947 */ /* 0x000fea0003800000 */
[----:B------:R-:W-:Y:S01]  /*0db0*/  VIADD R13, R6, 0x1 ;  /* 0x00000001060d7836 */ /* 0x000fe20000000000 */
[----:B------:R-:W-:-:S04]  /*0dc0*/  MOV R6, 0xffffffff ;  /* 0xffffffff00067802 */ /* 0x000fc80000000f00 */
[----:B------:R-:W-:-:S13]  /*0dd0*/  ISETP.GT.U32.AND P0, PT, R13, 0x1f, PT ;  /* 0x0000001f0d00780c */ /* 0x000fda0003f04070 */
[----:B------:R-:W-:Y:S05]  /*0de0*/  @P0 BRA `(.L_x_20) ;  /* 0x0000000000240947 */ /* 0x000fea0003800000 */
[----:B------:R-:W-:Y:S01]  /*0df0*/  ISETP.GT.AND P0, PT, R18, R7, PT ;  /* 0x000000071200720c */ /* 0x000fe20003f04270 */
[----:B------:R-:W-:-:S05]  /*0e00*/  IMAD.MOV.U32 R6, RZ, RZ, -0x1 ;  /* 0xffffffffff067424 */ /* 0x000fca00078e00ff */
[----:B------:R-:W-:-:S07]  /*0e10*/  SHF.L.U32 R6, R6, R13, RZ ;  /* 0x0000000d06067219 */ /* 0x000fce00000006ff */
[----:B------:R-:W-:-:S04]  /*0e20*/  VOTE.ANY R7, PT, P0 ;  /* 0x0000000000077806 */ /* 0x000fc800000e0100 */
[----:B------:R-:W-:-:S05]  /*0e30*/  LOP3.LUT P0, R7, R7, RZ, R6, 0xa0, !PT ;  /* 0x000000ff07077212 */ /* 0x000fca000780a006 */
[----:B------:R-:W-:-:S05]  /*0e40*/  VIADD R6, R7, 0xffffffff ;  /* 0xffffffff07067836 */ /* 0x000fca0000000000 */
[----:B------:R-:W-:-:S04]  /*0e50*/  LOP3.LUT R7, R7, R6, RZ, 0xc, !PT ;  /* 0x0000000607077212 */ /* 0x000fc800078e0cff */
[----:B------:R-:W4:Y:S02]  /*0e60*/  POPC R6, R7 ;  /* 0x0000000700067309 */ /* 0x000f240000000000 */
[----:B----4-:R-:W-:-:S07]  /*0e70*/  SEL R6, R6, 0xffffffff, P0 ;  /* 0xffffffff06067807 */ /* 0x010fce0000000000 */
.L_x_20:
[----:B------:R4:W3:Y:S02]  /*0e80*/  SHFL.IDX PT, R15, R18, R6, 0x1f ;  /* 0x00001f06120f7589 */ /* 0x0008e400000e0000 */
.L_x_19:
[----:B------:R-:W5:Y:S01]  /*0e90*/  S2R R13, SR_CgaCtaId ;  /* 0x00000000000d7919 */ /* 0x000f620000008800 */
[----:B------:R-:W-:Y:S01]  /*0ea0*/  MOV R14, 0x400 ;  /* 0x00000400000e7802 */ /* 0x000fe20000000f00 */
[----:B------:R-:W-:-:S03]  /*0eb0*/  IMAD.U32 R21, R0, -0x80000000, RZ ;  /* 0x8000000000157824 */ /* 0x000fc600078e00ff */
[----:B-----5:R-:W-:-:S05]  /*0ec0*/  LEA R13, R13, R14, 0x18 ;  /* 0x0000000e0d0d7211 */ /* 0x020fca00078ec0ff */
[----:B------:R-:W-:-:S04]  /*0ed0*/  IMAD R14, R10, 0x8, R13 ;  /* 0x000000080a0e7824 */ /* 0x000fc800078e020d */
[----:B------:R-:W5:Y:S02]  /*0ee0*/  SYNCS.PHASECHK.TRANS64.TRYWAIT P0, [R14+URZ+0x80], R21 ;  /* 0x000080150e0075a7 */ /* 0x000f6400080011ff */
[----:B-----5:R-:W-:Y:S05]  /*0ef0*/  @!P0 BRA `(.L_x_21) ;  /* 0x0000003800ec8947 */ /* 0x020fea0003800000 */
.L_x_70:
[----:B------:R-:W-:Y:S01]  /*0f00*/  ELECT P0, URZ, PT ;  /* 0x0000000000ff782f */ /* 0x000fe20003800000 */
[----:B------:R-:W-:-:S12]  /*0f10*/  IMAD.MOV.U32 R7, RZ, RZ, 0x1 ;  /* 0x00000001ff077424 */ /* 0x000fd800078e00ff */
[C---:B------:R-:W-:Y:S02]  /*0f20*/  @P0 IMAD R13, R10.reuse, 0x10, R13 ;  /* 0x000000100a0d0824 */ /* 0x040fe400078e020d */
[----:B------:R-:W-:-:S03]  /*0f30*/  VIADD R10, R10, 0x1 ;  /* 0x000000010a0a7836 */ /* 0x000fc60000000000 */
[----:B------:R4:W-:Y:S02]  /*0f40*/  @P0 STS.128 [R13+0x33410], R4 ;  /* 0x033410040d000388 */ /* 0x0009e40000000c00 */
[----:B------:R-:W-:Y:S01]  /*0f50*/  ISETP.NE.AND P0, PT, R10, 0x2, PT ;  /* 0x000000020a00780c */ /* 0x000fe20003f05270 */
[----:B------:R5:W-:Y:S06]  /*0f60*/  MEMBAR.ALL.CTA ;  /* 0x0000000000007992 */ /* 0x000bec0000008000 */
[----:B-----5:R-:W5:Y:S01]  /*0f70*/  FENCE.VIEW.ASYNC.S ;  /* 0x00000000000073c6 */ /* 0x020f620000000000 */
[----:B----4-:R-:W-:-:S02]  /*0f80*/  SEL R21, RZ, 0x1, P0 ;  /* 0x00000001ff157807 */ /* 0x010fc40000000000 */
[----:B------:R-:W-:Y:S02]  /*0f90*/  SEL R10, R10, RZ, P0 ;  /* 0x000000ff0a0a7207 */ /* 0x000fe40000000000 */
[----:B------:R-:W-:Y:S01]  /*0fa0*/  LOP3.LUT R0, R0, R21, RZ, 0x3c, !PT ;  /* 0x0000001500007212 */ /* 0x000fe200078e3cff */
[----:B-----5:R-:W-:Y:S06]  /*0fb0*/  BAR.SYNC.DEFER_BLOCKING 0x4, 0x20 ;  /* 0x0100800000007b1d */ /* 0x020fec0000010000 */
[----:B------:R4:W-:Y:S02]  /*0fc0*/  SYNCS.ARRIVE.TRANS64.ART0 RZ, [R14+URZ+0x70], R7 ;  /* 0x000070070eff79a7 */ /* 0x0009e400085000ff */
.L_x_18:
[----:B------:R-:W-:-:S04]  /*0fd0*/  IMAD.IADD R19, R16, 0x1, R19 ;  /* 0x0000000110137824 */ /* 0x000fc800078e0213 */
[C---:B---3--:R-:W-:Y:S01]  /*0fe0*/  IMAD.HI.U32 R5, R19.reuse, R9, RZ ;  /* 0x0000000913057227 */ /* 0x048fe200078e00ff */
[----:B------:R-:W-:-:S04]  /*0ff0*/  ISETP.GE.AND P0, PT, R19, 0x200, PT ;  /* 0x000002001300780c */ /* 0x000fc80003f06270 */
[----:B------:R-:W-:-:S04]  /*1000*/  IADD3 R4, PT, PT, R19, -R5, RZ ;  /* 0x8000000513047210 */ /* 0x000fc80007ffe0ff */
[----:B------:R-:W-:-:S05]  /*1010*/  SHF.R.U32.HI R4, RZ, UR8, R4 ;  /* 0x00000008ff047c19 */ /* 0x000fca0008011604 */
[----:B------:R-:W-:-:S05]  /*1020*/  IMAD.IADD R4, R5, 0x1, R4 ;  /* 0x0000000105047824 */ /* 0x000fca00078e0204 */
[----:B----4-:R-:W-:-:S04]  /*1030*/  SHF.R.U32.HI R14, RZ, UR10, R4 ;  /* 0x0000000aff0e7c19 */ /* 0x010fc80008011604 */
[----:B------:R-:W-:-:S05]  /*1040*/  IADD3 R14, PT, PT, -R14, RZ, RZ ;  /* 0x000000ff0e0e7210 */ /* 0x000fca0007ffe1ff */
[----:B------:R-:W-:-:S04]  /*1050*/  IMAD R14, R8, R14, R19 ;  /* 0x0000000e080e7224 */ /* 0x000fc800078e0213 */
[----:B--2---:R-:W-:-:S04]  /*1060*/  IMAD.HI.U32 R5, R14, R3, RZ ;  /* 0x000000030e057227 */ /* 0x004fc800078e00ff */
[----:B------:R-:W-:-:S05]  /*1070*/  IMAD.IADD R4, R14, 0x1, -R5 ;  /* 0x000000010e047824 */ /* 0x000fca00078e0a05 */
[----:B------:R-:W-:-:S04]  /*1080*/  SHF.R.U32.HI R4, RZ, UR7, R4 ;  /* 0x00000007ff047c19 */ /* 0x000fc80008011604 */
[----:B------:R-:W-:-:S04]  /*1090*/  IADD3 R5, PT, PT, R5, R4, RZ ;  /* 0x0000000405057210 */ /* 0x000fc80007ffe0ff */
[----:B------:R-:W-:-:S05]  /*10a0*/  SHF.R.U32.HI R5, RZ, UR11, R5 ;  /* 0x0000000bff057c19 */ /* 0x000fca0008011605 */
[----:B------:R-:W-:-:S04]  /*10b0*/  IMAD.HI.U32 R7, R5, R12, RZ ;  /* 0x0000000c05077227 */ /* 0x000fc800078e00ff */
[----:B------:R-:W-:-:S05]  /*10c0*/  IMAD.IADD R4, R5, 0x1, -R7 ;  /* 0x0000000105047824 */ /* 0x000fca00078e0a07 */
[----:B------:R-:W-:-:S04]  /*10d0*/  SHF.R.U32.HI R4, RZ, UR13, R4 ;  /* 0x0000000dff047c19 */ /* 0x000fc80008011604 */
[----:B------:R-:W-:-:S04]  /*10e0*/  IADD3 R4, PT, PT, R7, R4, RZ ;  /* 0x0000000407047210 */ /* 0x000fc80007ffe0ff */
[----:B------:R-:W-:-:S05]  /*10f0*/  SHF.R.U32.HI R4, RZ, UR12, R4 ;  /* 0x0000000cff047c19 */ /* 0x000fca0008011604 */
[----:B------:R-:W-:-:S04]  /*1100*/  IMAD.MOV R4, RZ, RZ, -R4 ;  /* 0x000000ffff047224 */ /* 0x000fc800078e0a04 */
[----:B-1----:R-:W-:Y:S01]  /*1110*/  IMAD R4, R11, R4, R5 ;  /* 0x000000040b047224 */ /* 0x002fe200078e0205 */
[----:B------:R-:W-:-:S03]  /*1120*/  IADD3 R5, PT, PT, -R5, RZ, RZ ;  /* 0x000000ff05057210 */ /* 0x000fc60007ffe1ff */
[----:B------:R-:W-:Y:S02]  /*1130*/  IMAD.IADD R4, R4, 0x1, R4 ;  /* 0x0000000104047824 */ /* 0x000fe400078e0204 */
[----:B------:R-:W-:-:S03]  /*1140*/  IMAD R5, R2, R5, R14 ;  /* 0x0000000502057224 */ /* 0x000fc600078e020e */
[----:B------:R-:W-:Y:S01]  /*1150*/  LOP3.LUT R4, R4, UR16, RZ, 0xfc, !PT ;  /* 0x0000001004047c12 */ /* 0x000fe2000f8efcff */
[----:B------:R-:W-:Y:S06]  /*1160*/  @!P0 BRA `(.L_x_22) ;  /* 0xfffffff800fc8947 */ /* 0x000fec000383ffff */
.L_x_17:
[----:B------:R-:W3:Y:S01]  /*1170*/  S2UR UR32, SR_CgaCtaId ;  /* 0x00000000002079c3 */ /* 0x000ee20000008800 */
[----:B------:R-:W-:Y:S01]  /*1180*/  UMOV UR4, 0x400 ;  /* 0x0000040000047882 */ /* 0x000fe20000000000 */
[----:B------:R-:W-:Y:S01]  /*1190*/  IMAD.U32 R6, R0, -0x80000000, RZ ;  /* 0x8000000000067824 */ /* 0x000fe200078e00ff */
[C---:B------:R-:W-:Y:S01]  /*11a0*/  ISETP.NE.AND P0, PT, R10.reuse, 0x1, PT ;  /* 0x000000010a00780c */ /* 0x040fe20003f05270 */
[----:B------:R-:W-:-:S05]  /*11b0*/  VIADD R3, R10, 0x2 ;  /* 0x000000020a037836 */ /* 0x000fca0000000000 */
[----:B------:R-:W-:Y:S01]  /*11c0*/  SEL R3, R3, 0x1, P0 ;  /* 0x0000000103037807 */ /* 0x000fe20000000000 */
[----:B---3--:R-:W-:-:S06]  /*11d0*/  ULEA UR4, UR32, UR4, 0x18 ;  /* 0x0000000420047291 */ /* 0x008fcc000f8ec0ff */
[----:B--2---:R-:W-:-:S04]  /*11e0*/  LEA R2, R10, UR4, 0x3 ;  /* 0x000000040a027c11 */ /* 0x004fc8000f8e18ff */
[----:B------:R-:W2:Y:S02]  /*11f0*/  SYNCS.PHASECHK.TRANS64.TRYWAIT P1, [R2+URZ+0x80], R6 ;  /* 0x00008006020075a7 */ /* 0x000ea400080211ff */
[----:B--2---:R-:W-:Y:S05]  /*1200*/  @!P1 BRA `(.L_x_23) ;  /* 0x0000003800409947 */ /* 0x004fea0003800000 */
.L_x_72:
[----:B------:R-:W-:Y:S02]  /*1210*/  ELECT P2, URZ, PT ;  /* 0x0000000000ff782f */ /* 0x000fe40003840000 */
[C---:B------:R-:W-:Y:S01]  /*1220*/  ISETP.NE.AND P0, PT, R3.reuse, 0x2, PT ;  /* 0x000000020300780c */ /* 0x040fe20003f05270 */
[----:B--2---:R-:W-:Y:S02]  /*1230*/  IMAD.MOV.U32 R7, RZ, RZ, RZ ;  /* 0x000000ffff077224 */ /* 0x004fe400078e00ff */
[----:B------:R-:W-:Y:S01]  /*1240*/  IMAD.MOV.U32 R11, RZ, RZ, 0x1 ;  /* 0x00000001ff0b7424 */ /* 0x000fe200078e00ff */
[----:B------:R-:W-:Y:S02]  /*1250*/  ISETP.EQ.XOR P1, PT, R10, 0x1, !P0 ;  /* 0x000000010a00780c */ /* 0x000fe40004722a70 */
[----:B------:R-:W-:Y:S02]  /*1260*/  SEL R3, R3, RZ, P0 ;  /* 0x000000ff03037207 */ /* 0x000fe40000000000 */
[----:B------:R-:W-:-:S02]  /*1270*/  SEL R9, RZ, 0x1, !P1 ;  /* 0x00000001ff097807 */ /* 0x000fc40004800000 */
[----:B------:R-:W-:Y:S02]  /*1280*/  LEA R3, R3, UR4, 0x3 ;  /* 0x0000000403037c11 */ /* 0x000fe4000f8e18ff */
[----:B------:R-:W-:Y:S01]  /*1290*/  @P2 LEA R10, R10, UR4, 0x4 ;  /* 0x000000040a0a2c11 */ /* 0x000fe2000f8e20ff */
[----:B------:R-:W-:Y:S01]  /*12a0*/  @P2 IMAD.MOV.U32 R6, RZ, RZ, -0x1 ;  /* 0xffffffffff062424 */ /* 0x000fe200078e00ff */
[----:B------:R-:W-:-:S04]  /*12b0*/  LOP3.LUT R9, R0, R9, RZ, 0x3c, !PT ;  /* 0x0000000900097212 */ /* 0x000fc800078e3cff */
[----:B------:R2:W-:Y:S01]  /*12c0*/  @P2 STS.128 [R10+0x33410], R4 ;  /* 0x033410040a002388 */ /* 0x0005e20000000c00 */
[----:B------:R-:W-:Y:S01]  /*12d0*/  IMAD.U32 R8, R9, -0x80000000, RZ ;  /* 0x8000000009087824 */ /* 0x000fe200078e00ff */
[----:B------:R3:W-:Y:S06]  /*12e0*/  MEMBAR.ALL.CTA ;  /* 0x0000000000007992 */ /* 0x0007ec0000008000 */
[----:B---3--:R-:W3:Y:S02]  /*12f0*/  FENCE.VIEW.ASYNC.S ;  /* 0x00000000000073c6 */ /* 0x008ee40000000000 */
[----:B---3--:R-:W-:Y:S06]  /*1300*/  BAR.SYNC.DEFER_BLOCKING 0x4, 0x20 ;  /* 0x0100800000007b1d */ /* 0x008fec0000010000 */
[----:B------:R2:W-:Y:S01]  /*1310*/  SYNCS.ARRIVE.TRANS64.ART0 RZ, [R2+URZ+0x70], R11 ;  /* 0x0000700b02ff79a7 */ /* 0x0005e200085000ff */
[----:B------:R-:W3:Y:S02]  /*1320*/  SYNCS.PHASECHK.TRANS64.TRYWAIT P0, [R3+URZ+0x80], R8 ;  /* 0x00008008030075a7 */ /* 0x000ee400080011ff */
[----:B--23--:R-:W-:Y:S05]  /*1330*/  @!P0 BRA `(.L_x_24) ;  /* 0x00000038000c8947 */ /* 0x00cfea0003800000 */
.L_x_16:
[----:B------:R-:W-:-:S13]  /*1340*/  ISETP.NE.AND P0, PT, R124, 0x5, PT ;  /* 0x000000057c00780c */ /* 0x000fda0003f05270 */
[----:B------:R-:W-:Y:S05]  /*1350*/  @P0 BRA `(.L_x_25) ;  /* 0x0000000800040947 */ /* 0x000fea0003800000 */
[----:B------:R-:W-:Y:S02]  /*1360*/  UMOV UR4, 0x400 ;  /* 0x0000040000047882 */ /* 0x000fe40000000000 */
[----:B------:R-:W-:-:S09]  /*1370*/  ULEA UR32, UR32, UR4, 0x18 ;  /* 0x0000000420207291 */ /* 0x000fd2000f8ec0ff */
[----:B------:R-:W3:Y:S02]  /*1380*/  SYNCS.PHASECHK.TRANS64.TRYWAIT P0, [UR32+0x70], RZ ;  /* 0x000070ffff0075a7 */ /* 0x000ee40008001120 */
[----:B---3--:R-:W-:Y:S05]  /*1390*/  @!P0 BRA `(.L_x_26) ;  /* 0x00000038000c8947 */ /* 0x008fea0003800000 */
.L_x_75:
[----:B------:R-:W4:Y:S01]  /*13a0*/  LDS.128 R4, [UR32+0x33410] ;  /* 0x03341020ff047984 */ /* 0x000f220008000c00 */
[----:B---3--:R-:W-:Y:S01]  /*13b0*/  HFMA2 R0, -RZ, RZ, 0, 5.9604644775390625e-08 ;  /* 0x00000001ff007431 */ /* 0x008fe200000001ff */
[----:B------:R-:W-:Y:S01]  /*13c0*/  UMOV UR36, 0x1 ;  /* 0x0000000100247882 */ /* 0x000fe20000000000 */
[----:B------:R-:W-:Y:S01]  /*13d0*/  UMOV UR35, URZ ;  /* 0x000000ff00237c82 */ /* 0x000fe20008000000 */
[----:B------:R3:W-:Y:S06]  /*13e0*/  MEMBAR.ALL.CTA ;  /* 0x0000000000007992 */ /* 0x0007ec0000008000 */
[----:B---3--:R-:W3:Y:S02]  /*13f0*/  FENCE.VIEW.ASYNC.S ;  /* 0x00000000000073c6 */ /* 0x008ee40000000000 */
[----:B---3--:R3:W-:Y:S01]  /*1400*/  SYNCS.ARRIVE.TRANS64.ART0 RZ, [UR32+0x80], R0 ;  /* 0x00008000ffff79a7 */ /* 0x0087e20008500020 */
[----:B----4-:R-:W-:-:S13]  /*1410*/  ISETP.NE.AND P0, PT, R7, 0x1, PT ;  /* 0x000000010700780c */ /* 0x010fda0003f05270 */
[----:B---3--:R-:W-:Y:S05]  /*1420*/  @P0 BRA `(.L_x_27) ;  /* 0x0000000400700947 */ /* 0x008fea0003800000 */
[----:B------:R-:W3:Y:S01]  /*1430*/  LDCU.64 UR4, c[0x0][0x348] ;  /* 0x00006900ff0477ac */ /* 0x000ee20008000a00 */
[----:B------:R-:W-:Y:S01]  /*1440*/  R2UR UR20, R4 ;  /* 0x00000000041472ca */ /* 0x000fe200000e0000 */
[----:B------:R-:W-:Y:S01]  /*1450*/  IMAD.MOV.U32 R8, RZ, RZ, 0x1 ;  /* 0x00000001ff087424 */ /* 0x000fe200078e00ff */
[----:B------:R-:W-:Y:S01]  /*1460*/  R2UR UR12, R5 ;  /* 0x00000000050c72ca */ /* 0x000fe200000e0000 */
[----:B------:R-:W-:Y:S01]  /*1470*/  IMAD.MOV.U32 R2, RZ, RZ, RZ ;  /* 0x000000ffff027224 */ /* 0x000fe200078e00ff */
[----:B------:R-:W-:Y:S01]  /*1480*/  R2UR UR28, R6 ;  /* 0x00000000061c72ca */ /* 0x000fe200000e0000 */
[----:B------:R-:W-:Y:S01]  /*1490*/  UIADD3 UR34, UPT, UPT, UR15, UR15, URZ ;  /* 0x0000000f0f227290 */ /* 0x000fe2000fffe0ff */
[----:B------:R-:W-:Y:S01]  /*14a0*/  UMOV UR36, 0x1 ;  /* 0x0000000100247882 */ /* 0x000fe20000000000 */
[----:B------:R-:W-:Y:S01]  /*14b0*/  UMOV UR35, URZ ;  /* 0x000000ff00237c82 */ /* 0x000fe20008000000 */
[----:B------:R-:W-:Y:S01]  /*14c0*/  UMOV UR18, URZ ;  /* 0x000000ff00127c82 */ /* 0x000fe20008000000 */
[----:B------:R-:W-:Y:S01]  /*14d0*/  UMOV UR10, URZ ;  /* 0x000000ff000a7c82 */ /* 0x000fe20008000000 */
[----:B---3--:R-:W-:-:S02]  /*14e0*/  UIADD3 UR44, UP3, UPT, UR4, 0x40, URZ ;  /* 0x00000040042c7890 */ /* 0x008fc4000ff7e0ff */
[----:B------:R-:W-:Y:S02]  /*14f0*/  UIADD3 UR42, UP2, UPT, UR4, 0xc0, URZ ;  /* 0x000000c0042a7890 */ /* 0x000fe4000ff5e0ff */
[----:B------:R-:W-:Y:S02]  /*1500*/  UIADD3 UR40, UP1, UPT, UR4, 0x140, URZ ;  /* 0x0000014004287890 */ /* 0x000fe4000ff3e0ff */
[----:B------:R-:W-:Y:S02]  /*1510*/  UIADD3 UR38, UP0, UPT, UR4, 0x1c0, URZ ;  /* 0x000001c004267890 */ /* 0x000fe4000ff1e0ff */
[----:B------:R-:W-:Y:S02]  /*1520*/  UIADD3.X UR45, UPT, UPT, URZ, UR5, URZ, UP3, !UPT ;  /* 0x00000005ff2d7290 */ /* 0x000fe40009ffe4ff */
[----:B------:R-:W-:Y:S02]  /*1530*/  UIADD3.X UR43, UPT, UPT, URZ, UR5, URZ, UP2, !UPT ;  /* 0x00000005ff2b7290 */ /* 0x000fe400097fe4ff */
[----:B------:R-:W-:-:S02]  /*1540*/  UIADD3.X UR41, UPT, UPT, URZ, UR5, URZ, UP1, !UPT ;  /* 0x00000005ff297290 */ /* 0x000fc40008ffe4ff */
[----:B------:R-:W-:-:S12]  /*1550*/  UIADD3.X UR39, UPT, UPT, URZ, UR5, URZ, UP0, !UPT ;  /* 0x00000005ff277290 */ /* 0x000fd800087fe4ff */
.L_x_32:
[----:B------:R-:W-:Y:S01]  /*1560*/  USHF.L.U32 UR4, UR36, 0x1f, URZ ;  /* 0x0000001f24047899 */ /* 0x000fe200080006ff */
[----:B------:R-:W-:Y:S01]  /*1570*/  HFMA2 R4, -RZ, RZ, 0, -0.00048828125 ;  /* 0x00009000ff047431 */ /* 0x000fe200000001ff */
[----:B------:R-:W-:Y:S02]  /*1580*/  ULEA UR5, UR35, UR32, 0x3 ;  /* 0x0000002023057291 */ /* 0x000fe4000f8e18ff */
[----:B------:R-:W-:Y:S02]  /*1590*/  ULEA UR27, UR12, UR15, 0x1 ;  /* 0x0000000f0c1b7291 */ /* 0x000fe4000f8e08ff */
[----:B--2---:R-:W-:Y:S01]  /*15a0*/  MOV R3, UR4 ;  /* 0x0000000400037c02 */ /* 0x004fe20008000f00 */
[----:B------:R-:W-:Y:S02]  /*15b0*/  USHF.L.U32 UR7, UR20, 0x7, URZ ;  /* 0x0000000714077899 */ /* 0x000fe400080006ff */
[----:B------:R-:W-:Y:S02]  /*15c0*/  USHF.L.U32 UR27, UR27, 0x6, URZ ;  /* 0x000000061b1b7899 */ /* 0x000fe400080006ff */
[----:B------:R2:W3:Y:S01]  /*15d0*/  SYNCS.PHASECHK.TRANS64.TRYWAIT P2, [UR5+0x28], R3 ;  /* 0x00002803ff0075a7 */ /* 0x0004e20008041105 */
[----:B------:R-:W-:-:S09]  /*15e0*/  UMOV UR33, URZ ;  /* 0x000000ff00217c82 */ /* 0x000fd20008000000 */
.L_x_30:
[----:B----4-:R-:W-:Y:S02]  /*15f0*/  USHF.L.U32 UR4, UR35, 0xf, URZ ;  /* 0x0000000f23047899 */ /* 0x010fe400080006ff */
[----:B------:R-:W-:Y:S02]  /*1600*/  UIADD3 UR9, UPT, UPT, UR35, 0x1, URZ ;  /* 0x0000000123097890 */ /* 0x000fe4000fffe0ff */
[----:B------:R-:W-:Y:S02]  /*1610*/  USHF.L.U32 UR6, UR33, 0x8, URZ ;  /* 0x0000000821067899 */ /* 0x000fe400080006ff */
[----:B------:R-:W-:Y:S02]  /*1620*/  ULEA UR5, UR35, UR32, 0x3 ;  /* 0x0000002023057291 */ /* 0x000fe4000f8e18ff */
[----:B------:R-:W-:Y:S02]  /*1630*/  ULEA UR16, UR35, UR32, 0xb ;  /* 0x0000002023107291 */ /* 0x000fe4000f8e58ff */
[----:B------:R-:W-:-:S02]  /*1640*/  USHF.L.U32 UR19, UR33, 0x2, URZ ;  /* 0x0000000221137899 */ /* 0x000fc400080006ff */
[----:B------:R-:W-:Y:S02]  /*1650*/  ULEA.HI.SX32 UR4, UR4, UR32, 0x1f ;  /* 0x0000002004047291 */ /* 0x000fe4000f8ffaff */
[----:B------:R-:W-:Y:S02]  /*1660*/  UISETP.NE.AND UP1, UPT, UR9, 0x5, UPT ;  /* 0x000000050900788c */ /* 0x000fe4000bf25270 */
[----:B------:R-:W-:Y:S02]  /*1670*/  ULEA UR8, UR15, UR16, 0xa ;  /* 0x000000100f087291 */ /* 0x000fe4000f8e50ff */
[----:B------:R-:W-:Y:S02]  /*1680*/  UIADD3 UR16, UPT, UPT, UR16, 0x2e400, URZ ;  /* 0x0002e40010107890 */ /* 0x000fe4000fffe0ff */
[----:B------:R-:W-:Y:S02]  /*1690*/  UIADD3 UR11, UPT, UPT, UR34, UR19, URZ ;  /* 0x00000013220b7290 */ /* 0x000fe4000fffe0ff */
[----:B------:R-:W-:-:S02]  /*16a0*/  ULEA UR24, UR15, UR4, 0xd ;  /* 0x000000040f187291 */ /* 0x000fc4000f8e68ff */
[----:B------:R-:W-:Y:S02]  /*16b0*/  USEL UR35, UR9, URZ, UP1 ;  /* 0x000000ff09237287 */ /* 0x000fe40008800000 */
[----:B------:R-:W-:Y:S01]  /*16c0*/  UISETP.GT.U32.AND UP0, UPT, UR33, 0xe, UPT ;  /* 0x0000000e2100788c */ /* 0x000fe2000bf04070 */
[----:B------:R-:W-:Y:S01]  /*16d0*/  UMOV UR29, 0x30000 ;  /* 0x00030000001d7882 */ /* 0x000fe20000000000 */
[----:B------:R-:W-:Y:S01]  /*16e0*/  UMOV UR13, UR28 ;  /* 0x0000001c000d7c82 */ /* 0x000fe20008000000 */
[----:B------:R-:W-:Y:S01]  /*16f0*/  UMOV UR25, UR5 ;  /* 0x0000000500197c82 */ /* 0x000fe20008000000 */
[----:B------:R-:W-:Y:S01]  /*1700*/  UMOV UR26, UR6 ;  /* 0x00000006001a7c82 */ /* 0x000fe20008000000 */
[----:B------:R-:W-:Y:S01]  /*1710*/  UMOV UR17, UR5 ;  /* 0x0000000500117c82 */ /* 0x000fe20008000000 */
[----:B--23--:R-:W-:Y:S05]  /*1720*/  @P2 BRA `(.L_x_28) ;  /* 0x0000000000102947 */ /* 0x00cfea0003800000 */
[----:B------:R-:W-:-:S06]  /*1730*/  USHF.L.U32 UR9, UR36, 0x1f, URZ ;  /* 0x0000001f24097899 */ /* 0x000fcc00080006ff */
[----:B--2---:R-:W-:-:S04]  /*1740*/  MOV R3, UR9 ;  /* 0x0000000900037c02 */ /* 0x004fc80008000f00 */
[----:B------:R-:W2:Y:S02]  /*1750*/  SYNCS.PHASECHK.TRANS64.TRYWAIT P0, [UR5+0x28], R3 ;  /* 0x00002803ff0075a7 */ /* 0x000ea40008001105 */
[----:B--2---:R-:W-:Y:S05]  /*1760*/  @!P0 BRA `(.L_x_29) ;  /* 0x0000003400308947 */ /* 0x004fea0003800000 */
.L_x_28:
[----:B------:R-:W-:Y:S02]  /*1770*/  ELECT P1, URZ, PT ;  /* 0x0000000000ff782f */ /* 0x000fe40003820000 */
[----:B------:R-:W-:Y:S01]  /*1780*/  PLOP3.LUT P0, PT, PT, PT, UP0, 0x80, 0x8 ;  /* 0x000000000008781c */ /* 0x000fe20003f0f008 */
[----:B------:R-:W-:Y:S01]  /*1790*/  USEL UR9, URZ, 0x1, UP1 ;  /* 0x00000001ff097887 */ /* 0x000fe20008800000 */
[----:B------:R-:W-:Y:S01]  /*17a0*/  PLOP3.LUT P2, PT, PT, PT, PT, 0x80, 0x8 ;  /* 0x000000000008781c */ /* 0x000fe20003f4f070 */
[----:B------:R-:W-:Y:S02]  /*17b0*/  UIADD3 UR4, UPT, UPT, UR4, 0x6400, URZ ;  /* 0x0000640004047890 */ /* 0x000fe4000fffe0ff */
[----:B------:R-:W-:Y:S02]  /*17c0*/  ULOP3.LUT UR36, UR36, UR9, URZ, 0x3c, !UPT ;  /* 0x0000000924247292 */ /* 0x000fe4000f8e3cff */
[----:B------:R-:W-:Y:S02]  /*17d0*/  UIADD3 UR24, UPT, UPT, UR24, 0x1a400, URZ ;  /* 0x0001a40018187890 */ /* 0x000fe4000fffe0ff */
[----:B------:R-:W-:-:S02]  /*17e0*/  UIADD3 UR8, UPT, UPT, UR8, 0x30c00, URZ ;  /* 0x00030c0008087890 */ /* 0x000fc4000fffe0ff */
[----:B------:R-:W-:Y:S01]  /*17f0*/  @!UP0 USHF.L.U32 UR30, UR36, 0x1f, URZ ;  /* 0x0000001f241e8899 */ /* 0x000fe200080006ff */
[----:B------:R4:W-:Y:S01]  /*1800*/  @P1 SYNCS.ARRIVE.TRANS64 RZ, [UR5], R4 ;  /* 0x00000004ffff19a7 */ /* 0x0009e20008000005 */
[----:B------:R-:W-:Y:S01]  /*1810*/  @!UP0 ULEA UR31, UR35, UR32, 0x3 ;  /* 0x00000020231f8291 */ /* 0x000fe2000f8e18ff */
[----:B------:R4:W-:Y:S01]  /*1820*/  UTMALDG.2D [UR4], [UR44], desc[URZ] ;  /* 0x0000ff042c0075b4 */ /* 0x0009e20008009000 */
[----:B------:R-:W-:Y:S01]  /*1830*/  UMOV UR9, UR5 ;  /* 0x0000000500097c82 */ /* 0x000fe20008000000 */
[----:B------:R-:W-:Y:S01]  /*1840*/  UIADD3 UR33, UPT, UPT, UR33, 0x1, URZ ;  /* 0x0000000121217890 */ /* 0x000fe2000fffe0ff */
[----:B--2---:R-:W-:-:S03]  /*1850*/  IMAD.U32 R3, RZ, RZ, UR30 ;  /* 0x0000001eff037e24 */ /* 0x004fc6000f8e00ff */
[----:B------:R-:W-:Y:S01]  /*1860*/  UISETP.NE.AND UP0, UPT, UR33, 0x10, UPT ;  /* 0x000000102100788c */ /* 0x000fe2000bf05270 */
[----:B------:R4:W-:Y:S01]  /*1870*/  UTMALDG.3D.MULTICAST [UR24], [UR42], UR29, desc[URZ] ;  /* 0x0000ff182a0073b4 */ /* 0x0009e2000801181d */
[----:B------:R4:W-:Y:S01]  /*1880*/  UTMALDG.3D [UR16], [UR40], desc[URZ] ;  /* 0x0000ff10280075b4 */ /* 0x0009e20008011000 */
[----:B------:R4:W-:Y:S01]  /*1890*/  UTMALDG.4D.MULTICAST [UR8], [UR38], UR29, desc[URZ] ;  /* 0x0000ff08260073b4 */ /* 0x0009e2000801981d */
[----:B------:R4:W2:Y:S05]  /*18a0*/  @!P0 SYNCS.PHASECHK.TRANS64.TRYWAIT P2, [UR31+0x28], R3 ;  /* 0x00002803ff0085a7 */ /* 0x0008aa000804111f */
[----:B------:R-:W-:Y:S05]  /*18b0*/  BRA.U UP0, `(.L_x_30) ;  /* 0xfffffffd004c7547 */ /* 0x000fea000b83ffff */
[----:B----4-:R-:W-:Y:S02]  /*18c0*/  LEA R3, R8, UR32, 0x3 ;  /* 0x0000002008037c11 */ /* 0x010fe4000f8e18ff */
[----:B------:R-:W-:-:S04]  /*18d0*/  SHF.L.U32 R4, R2, 0x1f, RZ ;  /* 0x0000001f02047819 */ /* 0x000fc800000006ff */
[----:B------:R-:W3:Y:S02]  /*18e0*/  SYNCS.PHASECHK.TRANS64.TRYWAIT P0, [R3+URZ+0x70], R4 ;  /* 0x00007004030075a7 */ /* 0x000ee400080011ff */
[----:B---3--:R-:W-:Y:S05]  /*18f0*/  @!P0 BRA `(.L_x_31) ;  /* 0x0000003000ec8947 */ /* 0x008fea0003800000 */
.L_x_78:
[C---:B------:R-:W-:Y:S01]  /*1900*/  LEA R4, R8.reuse, UR32, 0x4 ;  /* 0x0000002008047c11 */ /* 0x040fe2000f8e20ff */
[----:B------:R-:W-:-:S05]  /*1910*/  VIADD R8, R8, 0x1 ;  /* 0x0000000108087836 */ /* 0x000fca0000000000 */
[----:B---3--:R-:W3:Y:S01]  /*1920*/  LDS.128 R4, [R4+0x33410] ;  /* 0x0334100004047984 */ /* 0x008ee20000000c00 */
[C---:B------:R-:W-:Y:S01]  /*1930*/  ISETP.NE.AND P1, PT, R8.reuse, 0x2, PT ;  /* 0x000000020800780c */ /* 0x040fe20003f25270 */
[----:B------:R4:W-:Y:S06]  /*1940*/  MEMBAR.ALL.CTA ;  /* 0x0000000000007992 */ /* 0x0009ec0000008000 */
[----:B----4-:R-:W4:Y:S01]  /*1950*/  FENCE.VIEW.ASYNC.S ;  /* 0x00000000000073c6 */ /* 0x010f220000000000 */
[----:B------:R-:W-:Y:S01]  /*1960*/  SEL R8, R8, RZ, P1 ;  /* 0x000000ff08087207 */ /* 0x000fe20000800000 */
[----:B----4-:R4:W-:Y:S01]  /*1970*/  SYNCS.ARRIVE.TRANS64.ART0 RZ, [R3+URZ+0x80], R0 ;  /* 0x0000800003ff79a7 */ /* 0x0109e200085000ff */
[----:B---3--:R-:W-:-:S02]  /*1980*/  ISETP.NE.AND P0, PT, R7, 0x1, PT ;  /* 0x000000010700780c */ /* 0x008fc40003f05270 */
[----:B------:R-:W-:Y:S02]  /*1990*/  R2UR UR20, R4 ;  /* 0x00000000041472ca */ /* 0x000fe400000e0000 */
[----:B------:R-:W-:Y:S02]  /*19a0*/  R2UR UR12, R5 ;  /* 0x00000000050c72ca */ /* 0x000fe400000e0000 */
[----:B------:R-:W-:Y:S02]  /*19b0*/  R2UR UR28, R6 ;  /* 0x00000000061c72ca */ /* 0x000fe400000e0000 */
[----:B----4-:R-:W-:-:S04]  /*19c0*/  SEL R3, RZ, 0x1, P1 ;  /* 0x00000001ff037807 */ /* 0x010fc80000800000 */
[----:B------:R-:W-:Y:S01]  /*19d0*/  LOP3.LUT R2, R2, R3, RZ, 0x3c, !PT ;  /* 0x0000000302027212 */ /* 0x000fe200078e3cff */
[----:B------:R-:W-:Y:S08]  /*19e0*/  @!P0 BRA `(.L_x_32) ;  /* 0xfffffff800dc8947 */ /* 0x000ff0000383ffff */
.L_x_27:
[----:B------:R-:W-:Y:S02]  /*19f0*/  UISETP.NE.AND UP0, UPT, UR35, 0x4, UPT ;  /* 0x000000042300788c */ /* 0x000fe4000bf05270 */
[----:B------:R-:W-:-:S04]  /*1a00*/  UIADD3 UR4, UPT, UPT, UR35, 0x2, URZ ;  /* 0x0000000223047890 */ /* 0x000fc8000fffe0ff */
[----:B------:R-:W-:-:S04]  /*1a10*/  USEL UR4, UR4, 0x1, UP0 ;  /* 0x0000000104047887 */ /* 0x000fc80008000000 */
[----:B------:R-:W-:Y:S02]  /*1a20*/  UISETP.NE.AND UP1, UPT, UR4, 0x5, UPT ;  /* 0x000000050400788c */ /* 0x000fe4000bf25270 */
[----:B------:R-:W-:-:S04]  /*1a30*/  UIADD3 UR4, UPT, UPT, UR4, 0x1, URZ ;  /* 0x0000000104047890 */ /* 0x000fc8000fffe0ff */
[----:B------:R-:W-:Y:S02]  /*1a40*/  USEL UR4, UR4, 0x1, UP1 ;  /* 0x0000000104047887 */ /* 0x000fe40008800000 */
[----:B------:R-:W-:Y:S02]  /*1a50*/  UISETP.EQ.XOR UP1, UPT, UR35, 0x4, !UP1 ;  /* 0x000000042300788c */ /* 0x000fe4000cf22a70 */
[----:B------:R-:W-:Y:S02]  /*1a60*/  UISETP.NE.AND UP0, UPT, UR4, 0x5, UPT ;  /* 0x000000050400788c */ /* 0x000fe4000bf05270 */
[----:B------:R-:W-:Y:S02]  /*1a70*/  UIADD3 UR5, UPT, UPT, UR4, 0x1, URZ ;  /* 0x0000000104057890 */ /* 0x000fe4000fffe0ff */
[----:B------:R-:W-:Y:S02]  /*1a80*/  UISETP.EQ.XOR UP1, UPT, UR4, 0x5, UP1 ;  /* 0x000000050400788c */ /* 0x000fe40008f22a70 */
[----:B------:R-:W-:-:S04]  /*1a90*/  USEL UR5, UR5, 0x1, UP0 ;  /* 0x0000000105057887 */ /* 0x000fc80008000000 */
[----:B------:R-:W-:Y:S02]  /*1aa0*/  UISETP.EQ.XOR UP1, UPT, UR5, 0x5, UP1 ;  /* 0x000000050500788c */ /* 0x000fe40008f22a70 */
[----:B------:R-:W-:Y:S02]  /*1ab0*/  UISETP.NE.AND UP0, UPT, UR5, 0x5, UPT ;  /* 0x000000050500788c */ /* 0x000fe4000bf05270 */
[----:B------:R-:W-:Y:S02]  /*1ac0*/  USEL UR4, URZ, 0x1, !UP1 ;  /* 0x00000001ff047887 */ /* 0x000fe4000c800000 */
[----:B------:R-:W-:Y:S02]  /*1ad0*/  USEL UR5, UR5, URZ, UP0 ;  /* 0x000000ff05057287 */ /* 0x000fe40008000000 */
[----:B------:R-:W-:Y:S02]  /*1ae0*/  ULOP3.LUT UR4, UR36, UR4, URZ, 0x3c, !UPT ;  /* 0x0000000424047292 */ /* 0x000fe4000f8e3cff */
[----:B------:R-:W-:-:S02]  /*1af0*/  ULEA UR5, UR5, UR32, 0x3 ;  /* 0x0000002005057291 */ /* 0x000fc4000f8e18ff */
[----:B------:R-:W-:-:S06]  /*1b00*/  USHF.L.U32 UR4, UR4, 0x1f, URZ ;  /* 0x0000001f04047899 */ /* 0x000fcc00080006ff */
[----:B------:R-:W-:-:S04]  /*1b10*/  MOV R0, UR4 ;  /* 0x0000000400007c02 */ /* 0x000fc80008000f00 */
[----:B------:R-:W3:Y:S02]  /*1b20*/  SYNCS.PHASECHK.TRANS64.TRYWAIT P0, [UR5+0x28], R0 ;  /* 0x00002800ff0075a7 */ /* 0x000ee40008001105 */
[----:B---3--:R-:W-:Y:S05]  /*1b30*/  @!P0 BRA `(.L_x_33) ;  /* 0x0000003000748947 */ /* 0x008fea0003800000 */
.L_x_80:
[----:B------:R-:W-:-:S13]  /*1b40*/  ELECT P0, URZ, PT ;  /* 0x0000000000ff782f */ /* 0x000fda0003800000 */
[----:B--2---:R-:W-:-:S04]  /*1b50*/  @P0 MOV R0, 0x9000 ;  /* 0x0000900000000802 */ /* 0x004fc80000000f00 */
[----:B------:R3:W-:Y:S03]  /*1b60*/  @P0 SYNCS.ARRIVE.TRANS64 RZ, [UR5], R0 ;  /* 0x00000000ffff09a7 */ /* 0x0007e60008000005 */
.L_x_25:
[----:B------:R-:W-:-:S13]  /*1b70*/  ISETP.NE.AND P0, PT, R124, 0x4, PT ;  /* 0x000000047c00780c */ /* 0x000fda0003f05270 */
[----:B------:R-:W-:Y:S05]  /*1b80*/  @P0 BRA `(.L_x_34) ;  /* 0x0000000c00280947 */ /* 0x000fea0003800000 */
[----:B------:R-:W4:Y:S08]  /*1b90*/  S2UR UR12, SR_CgaCtaId ;  /* 0x00000000000c79c3 */ /* 0x000f300000008800 */
[----:B------:R-:W-:Y:S06]  /*1ba0*/  BAR.SYNC.DEFER_BLOCKING 0x3, 0xa0 ;  /* 0x00c2800000007b1d */ /* 0x000fec0000010000 */
[----:B------:R-:W-:-:S02]  /*1bb0*/  UMOV UR4, 0x400 ;  /* 0x0000040000047882 */ /* 0x000fc40000000000 */
[----:B----4-:R-:W-:-:S09]  /*1bc0*/  ULEA UR12, UR12, UR4, 0x18 ;  /* 0x000000040c0c7291 */ /* 0x010fd2000f8ec0ff */
[----:B------:R-:W4:Y:S01]  /*1bd0*/  LDS R2, [UR12+0x98] ;  /* 0x0000980cff027984 */ /* 0x000f220008000800 */
[----:B------:R-:W5:Y:S02]  /*1be0*/  SYNCS.PHASECHK.TRANS64.TRYWAIT P0, [UR12+0x70], RZ ;  /* 0x000070ffff0075a7 */ /* 0x000f64000800110c */
[----:B----45:R-:W-:Y:S05]  /*1bf0*/  @!P0 BRA `(.L_x_35) ;  /* 0x0000003000648947 */ /* 0x030fea0003800000 */
.L_x_82:
[----:B--2---:R-:W2:Y:S01]  /*1c00*/  LDS R3, [UR12+0x3341c] ;  /* 0x03341c0cff037984 */ /* 0x004ea20008000800 */
[----:B---3--:R-:W-:Y:S01]  /*1c10*/  IMAD.MOV.U32 R0, RZ, RZ, 0x1 ;  /* 0x00000001ff007424 */ /* 0x008fe200078e00ff */
[----:B------:R-:W-:Y:S01]  /*1c20*/  R2UR UR36, R2 ;  /* 0x00000000022472ca */ /* 0x000fe200000e0000 */
[----:B------:R-:W-:Y:S01]  /*1c30*/  HFMA2 R2, -RZ, RZ, 0, 5.9604644775390625e-08 ;  /* 0x00000001ff027431 */ /* 0x000fe200000001ff */
[----:B------:R3:W-:Y:S06]  /*1c40*/  MEMBAR.ALL.CTA ;  /* 0x0000000000007992 */ /* 0x0007ec0000008000 */
[----:B---3--:R-:W3:Y:S01]  /*1c50*/  FENCE.VIEW.ASYNC.S ;  /* 0x00000000000073c6 */ /* 0x008ee20000000000 */
[----:B------:R-:W-:Y:S01]  /*1c60*/  IMAD.MOV.U32 R7, RZ, RZ, 0x1 ;  /* 0x00000001ff077424 */ /* 0x000fe200078e00ff */
[----:B---3--:R3:W-:Y:S01]  /*1c70*/  SYNCS.ARRIVE.TRANS64.ART0 RZ, [UR12+0x80], R0 ;  /* 0x00008000ffff79a7 */ /* 0x0087e2000850000c */
[----:B--2---:R-:W-:-:S13]  /*1c80*/  ISETP.NE.AND P0, PT, R3, 0x1, PT ;  /* 0x000000010300780c */ /* 0x004fda0003f05270 */
[----:B---3--:R-:W-:Y:S05]  /*1c90*/  @P0 BRA `(.L_x_36) ;  /* 0x0000000800bc0947 */ /* 0x008fea0003800000 */
[----:B------:R-:W-:Y:S01]  /*1ca0*/  UIADD3 UR10, UPT, UPT, UR36, 0x100, URZ ;  /* 0x00000100240a7890 */ /* 0x000fe2000fffe0ff */
[----:B------:R-:W-:Y:S01]  /*1cb0*/  MOV R6, 0x1 ;  /* 0x0000000100067802 */ /* 0x000fe20000000f00 */
[----:B------:R-:W-:Y:S01]  /*1cc0*/  UIADD3 UR8, UPT, UPT, UR36, 0x104, URZ ;  /* 0x0000010424087890 */ /* 0x000fe2000fffe0ff */
[----:B------:R-:W-:Y:S01]  /*1cd0*/  MOV R5, RZ ;  /* 0x000000ff00057202 */ /* 0x000fe20000000f00 */
[----:B------:R-:W-:Y:S01]  /*1ce0*/  UIADD3 UR6, UPT, UPT, UR36, 0x108, URZ ;  /* 0x0000010824067890 */ /* 0x000fe2000fffe0ff */
[----:B------:R-:W-:Y:S01]  /*1cf0*/  MOV R7, 0x1 ;  /* 0x0000000100077802 */ /* 0x000fe20000000f00 */
[----:B------:R-:W-:Y:S02]  /*1d00*/  UIADD3 UR4, UPT, UPT, UR36, 0x10c, URZ ;  /* 0x0000010c24047890 */ /* 0x000fe4000fffe0ff */
[----:B------:R-:W-:Y:S01]  /*1d10*/  UIADD3 UR13, UPT, UPT, UR12, 0x6400, URZ ;  /* 0x000064000c0d7890 */ /* 0x000fe2000fffe0ff */
[----:B------:R-:W-:Y:S01]  /*1d20*/  UMOV UR31, 0x8a02480 ;  /* 0x08a02480001f7882 */ /* 0x000fe20000000000 */
[----:B------:R-:W-:-:S02]  /*1d30*/  UIADD3 UR11, UPT, UPT, UR36, 0x110, URZ ;  /* 0x00000110240b7890 */ /* 0x000fc4000fffe0ff */
[----:B------:R-:W-:Y:S02]  /*1d40*/  UIADD3 UR9, UPT, UPT, UR36, 0x114, URZ ;  /* 0x0000011424097890 */ /* 0x000fe4000fffe0ff */
[----:B------:R-:W-:Y:S02]  /*1d50*/  UIADD3 UR7, UPT, UPT, UR36, 0x118, URZ ;  /* 0x0000011824077890 */ /* 0x000fe4000fffe0ff */
[----:B------:R-:W-:Y:S02]  /*1d60*/  UIADD3 UR5, UPT, UPT, UR36, 0x11c, URZ ;  /* 0x0000011c24057890 */ /* 0x000fe4000fffe0ff */
[----:B------:R-:W-:Y:S02]  /*1d70*/  USHF.R.U32.HI UR30, URZ, 0x1, UR10 ;  /* 0x00000001ff1e7899 */ /* 0x000fe4000801160a */
[----:B------:R-:W-:Y:S02]  /*1d80*/  USHF.R.U32.HI UR27, URZ, 0x1, UR8 ;  /* 0x00000001ff1b7899 */ /* 0x000fe40008011608 */
[----:B------:R-:W-:-:S02]  /*1d90*/  USHF.R.U32.HI UR18, URZ, 0x1, UR6 ;  /* 0x00000001ff127899 */ /* 0x000fc40008011606 */
[----:B------:R-:W-:Y:S02]  /*1da0*/  USHF.R.U32.HI UR16, URZ, 0x1, UR4 ;  /* 0x00000001ff107899 */ /* 0x000fe40008011604 */
[----:B------:R-:W-:Y:S02]  /*1db0*/  UIADD3 UR19, UPT, UPT, UR12, 0x30c00, URZ ;  /* 0x00030c000c137890 */ /* 0x000fe4000fffe0ff */
[----:B------:R-:W-:Y:S02]  /*1dc0*/  UIADD3 UR20, UPT, UPT, UR12, 0x2e400, URZ ;  /* 0x0002e4000c147890 */ /* 0x000fe4000fffe0ff */
[----:B------:R-:W-:Y:S02]  /*1dd0*/  UIADD3 UR24, UPT, UPT, UR12, 0x1a400, URZ ;  /* 0x0001a4000c187890 */ /* 0x000fe4000fffe0ff */
[----:B------:R-:W-:Y:S02]  /*1de0*/  ULOP3.LUT UR28, UR21, 0x3, URZ, 0xfc, !UPT ;  /* 0x00000003151c7892 */ /* 0x000fe4000f8efcff */
[----:B------:R-:W-:-:S02]  /*1df0*/  USEL UR38, URZ, 0x4000, UP6 ;  /* 0x00004000ff267887 */ /* 0x000fc4000b000000 */
[----:B------:R-:W-:Y:S02]  /*1e00*/  ULOP3.LUT UR26, UR21, 0xffff, URZ, 0xc0, !UPT ;  /* 0x0000ffff151a7892 */ /* 0x000fe4000f8ec0ff */
[----:B------:R-:W-:Y:S02]  /*1e10*/  USEL UR31, UR31, 0x8a00480, !UP5 ;  /* 0x08a004801f1f7887 */ /* 0x000fe4000e800000 */
[----:B------:R-:W-:Y:S02]  /*1e20*/  USHF.R.U32.HI UR21, URZ, 0x4, UR13 ;  /* 0x00000004ff157899 */ /* 0x000fe4000801160d */
[----:B------:R-:W-:Y:S02]  /*1e30*/  USHF.R.U32.HI UR29, URZ, 0x1a, UR11 ;  /* 0x0000001aff1d7899 */ /* 0x000fe4000801160b */
[----:B------:R-:W-:Y:S02]  /*1e40*/  USHF.R.U32.HI UR25, URZ, 0x1a, UR9 ;  /* 0x0000001aff197899 */ /* 0x000fe40008011609 */
[----:B------:R-:W-:-:S02]  /*1e50*/  USHF.R.U32.HI UR17, URZ, 0x1a, UR7 ;  /* 0x0000001aff117899 */ /* 0x000fc40008011607 */
[----:B------:R-:W-:Y:S02]  /*1e60*/  USHF.R.U32.HI UR13, URZ, 0x1a, UR5 ;  /* 0x0000001aff0d7899 */ /* 0x000fe40008011605 */
[----:B------:R-:W-:Y:S02]  /*1e70*/  ULOP3.LUT UR30, UR30, 0x60000000, URZ, 0xc0, !UPT ;  /* 0x600000001e1e7892 */ /* 0x000fe4000f8ec0ff */
[----:B------:R-:W-:Y:S02]  /*1e80*/  ULOP3.LUT UR27, UR27, 0x60000000, URZ, 0xc0, !UPT ;  /* 0x600000001b1b7892 */ /* 0x000fe4000f8ec0ff */
[----:B------:R-:W-:Y:S02]  /*1e90*/  ULOP3.LUT UR18, UR18, 0x60000000, URZ, 0xc0, !UPT ;  /* 0x6000000012127892 */ /* 0x000fe4000f8ec0ff */
[----:B------:R-:W-:Y:S02]  /*1ea0*/  ULOP3.LUT UR16, UR16, 0x60000000, URZ, 0xc0, !UPT ;  /* 0x6000000010107892 */ /* 0x000fe4000f8ec0ff */
[----:B------:R-:W-:-:S02]  /*1eb0*/  USHF.R.U32.HI UR19, URZ, 0x4, UR19 ;  /* 0x00000004ff137899 */ /* 0x000fc40008011613 */
[----:B------:R-:W-:Y:S02]  /*1ec0*/  USHF.R.U32.HI UR20, URZ, 0x4, UR20 ;  /* 0x00000004ff147899 */ /* 0x000fe40008011614 */
[----:B------:R-:W-:Y:S02]  /*1ed0*/  USHF.R.U32.HI UR24, URZ, 0x4, UR24 ;  /* 0x00000004ff187899 */ /* 0x000fe40008011618 */
[----:B------:R-:W-:Y:S02]  /*1ee0*/  UIADD3 UR38, UPT, UPT, UR38, UR31, URZ ;  /* 0x0000001f26267290 */ /* 0x000fe4000fffe0ff */
[----:B------:R-:W-:Y:S02]  /*1ef0*/  ULOP3.LUT UR29, UR30, 0x30, UR29, 0xf8, !UPT ;  /* 0x000000301e1d7892 */ /* 0x000fe4000f8ef81d */
[----:B------:R-:W-:Y:S02]  /*1f00*/  ULOP3.LUT UR25, UR27, 0x30, UR25, 0xf8, !UPT ;  /* 0x000000301b197892 */ /* 0x000fe4000f8ef819 */
[----:B------:R-:W-:-:S02]  /*1f10*/  ULOP3.LUT UR17, UR18, 0x30, UR17, 0xf8, !UPT ;  /* 0x0000003012117892 */ /* 0x000fc4000f8ef811 */
[----:B------:R-:W-:Y:S02]  /*1f20*/  ULOP3.LUT UR13, UR16, 0x30, UR13, 0xf8, !UPT ;  /* 0x00000030100d7892 */ /* 0x000fe4000f8ef80d */
[----:B------:R-:W-:Y:S02]  /*1f30*/  ULOP3.LUT UR19, UR19, 0x3fc0, URZ, 0xc0, !UPT ;  /* 0x00003fc013137892 */ /* 0x000fe4000f8ec0ff */
[----:B------:R-:W-:Y:S02]  /*1f40*/  ULOP3.LUT UR20, UR20, 0x3fc0, URZ, 0xc0, !UPT ;  /* 0x00003fc014147892 */ /* 0x000fe4000f8ec0ff */
[----:B------:R-:W-:Y:S02]  /*1f50*/  ULOP3.LUT UR21, UR21, 0x3fc0, URZ, 0xc0, !UPT ;  /* 0x00003fc015157892 */ /* 0x000fe4000f8ec0ff */
[----:B------:R-:W-:Y:S02]  /*1f60*/  ULOP3.LUT UR24, UR24, 0x3fc0, URZ, 0xc0, !UPT ;  /* 0x00003fc018187892 */ /* 0x000fe4000f8ec0ff */
[----:B------:R-:W-:-:S02]  /*1f70*/  ULOP3.LUT UR51, UR29, UR38, URZ, 0xfc, !UPT ;  /* 0x000000261d337292 */ /* 0x000fc4000f8efcff */
[----:B------:R-:W-:Y:S02]  /*1f80*/  ULOP3.LUT UR45, UR25, UR38, URZ, 0xfc, !UPT ;  /* 0x00000026192d7292 */ /* 0x000fe4000f8efcff */
[----:B------:R-:W-:Y:S02]  /*1f90*/  ULOP3.LUT UR41, UR17, UR38, URZ, 0xfc, !UPT ;  /* 0x0000002611297292 */ /* 0x000fe4000f8efcff */
[----:B------:R-:W-:Y:S02]  /*1fa0*/  ULOP3.LUT UR39, UR13, UR38, URZ, 0xfc, !UPT ;  /* 0x000000260d277292 */ /* 0x000fe4000f8efcff */
[----:B------:R-:W-:Y:S02]  /*1fb0*/  ULOP3.LUT UR28, UR28, 0xffff, URZ, 0xc0, !UPT ;  /* 0x0000ffff1c1c7892 */ /* 0x000fe4000f8ec0ff */
[----:B------:R-:W-:Y:S02]  /*1fc0*/  ULOP3.LUT UR19, UR19, 0x10000, URZ, 0xfc, !UPT ;  /* 0x0001000013137892 */ /* 0x000fe4000f8efcff */
[----:B------:R-:W-:-:S02]  /*1fd0*/  ULOP3.LUT UR20, UR20, 0x10000, URZ, 0xfc, !UPT ;  /* 0x0001000014147892 */ /* 0x000fc4000f8efcff */
[----:B------:R-:W-:Y:S02]  /*1fe0*/  ULOP3.LUT UR21, UR21, 0x10000, URZ, 0xfc, !UPT ;  /* 0x0001000015157892 */ /* 0x000fe4000f8efcff */
[----:B------:R-:W-:Y:S01]  /*1ff0*/  ULOP3.LUT UR24, UR24, 0x10000, URZ, 0xfc, !UPT ;  /* 0x0001000018187892 */ /* 0x000fe2000f8efcff */
[----:B------:R-:W-:Y:S01]  /*2000*/  UMOV UR35, URZ ;  /* 0x000000ff00237c82 */ /* 0x000fe20008000000 */
[----:B------:R-:W-:Y:S01]  /*2010*/  UMOV UR34, URZ ;  /* 0x000000ff00227c82 */ /* 0x000fe20008000000 */
[----:B------:R-:W-:Y:S01]  /*2020*/  UMOV UR33, URZ ;  /* 0x000000ff00217c82 */ /* 0x000fe20008000000 */
[----:B------:R-:W-:Y:S01]  /*2030*/  UMOV UR50, URZ ;  /* 0x000000ff00327c82 */ /* 0x000fe20008000000 */
[----:B------:R-:W-:Y:S01]  /*2040*/  UMOV UR44, URZ ;  /* 0x000000ff002c7c82 */ /* 0x000fe20008000000 */
[----:B------:R-:W-:Y:S01]  /*2050*/  UMOV UR40, URZ ;  /* 0x000000ff00287c82 */ /* 0x000fe20008000000 */
[----:B------:R-:W-:-:S05]  /*2060*/  UMOV UR38, URZ ;  /* 0x000000ff00267c82 */ /* 0x000fca0008000000 */
.L_x_43:
[----:B------:R-:W-:Y:S01]  /*2070*/  USHF.L.U32 UR13, UR34, 0x1f, URZ ;  /* 0x0000001f220d7899 */ /* 0x000fe200080006ff */
[----:B--2---:R-:W-:Y:S01]  /*2080*/  SHF.L.U32 R3, R7, 0x1f, RZ ;  /* 0x0000001f07037819 */ /* 0x004fe200000006ff */
[----:B------:R-:W-:Y:S02]  /*2090*/  ULEA UR16, UR33, UR12, 0x3 ;  /* 0x0000000c21107291 */ /* 0x000fe4000f8e18ff */
[----:B------:R-:W-:Y:S02]  /*20a0*/  ULEA UR18, UR35, UR12, 0x3 ;  /* 0x0000000c23127291 */ /* 0x000fe4000f8e18ff */
[----:B------:R-:W-:Y:S01]  /*20b0*/  MOV R2, UR13 ;  /* 0x0000000d00027c02 */ /* 0x000fe20008000f00 */
[----:B------:R-:W-:Y:S02]  /*20c0*/  ULEA UR17, UR35, UR36, 0x7 ;  /* 0x0000002423117291 */ /* 0x000fe4000f8e38ff */
[----:B------:R-:W-:Y:S02]  /*20d0*/  UPLOP3.LUT UP2, UPT, UPT, UPT, UPT, 0x40, 0x4 ;  /* 0x000000000004789c */ /* 0x000fe40003f4e870 */
[----:B------:R2:W3:Y:S02]  /*20e0*/  SYNCS.PHASECHK.TRANS64.TRYWAIT P1, [UR16], R2 ;  /* 0x00000002ff0075a7 */ /* 0x0004e40008021110 */
[----:B------:R-:W4:Y:S02]  /*20f0*/  SYNCS.PHASECHK.TRANS64.TRYWAIT P0, [UR18+0x60], R3 ;  /* 0x00006003ff0075a7 */ /* 0x000f240008001112 */
[----:B--234-:R-:W-:Y:S05]  /*2100*/  @P0 BRA `(.L_x_37) ;  /* 0x0000000000080947 */ /* 0x01cfea0003800000 */
[----:B------:R-:W2:Y:S02]  /*2110*/  SYNCS.PHASECHK.TRANS64.TRYWAIT P0, [UR18+0x60], R3 ;  /* 0x00006003ff0075a7 */ /* 0x000ea40008001112 */
[----:B--2---:R-:W-:Y:S05]  /*2120*/  @!P0 BRA `(.L_x_38) ;  /* 0x0000002c00308947 */ /* 0x004fea0003800000 */
.L_x_37:
[----:B------:R-:W-:-:S05]  /*2130*/  UMOV UR31, URZ ;  /* 0x000000ff001f7c82 */ /* 0x000fca0008000000 */
.L_x_41:
[----:B------:R-:W-:Y:S02]  /*2140*/  USHF.L.U32 UR32, UR33, 0xa, URZ ;  /* 0x0000000a21207899 */ /* 0x000fe400080006ff */
[----:B------:R-:W-:Y:S02]  /*2150*/  UIADD3 UR25, UPT, UPT, UR33, 0x1, URZ ;  /* 0x0000000121197890 */ /* 0x000fe4000fffe0ff */
[----:B------:R-:W-:Y:S02]  /*2160*/  UISETP.GT.U32.AND UP0, UPT, UR31, 0xe, UPT ;  /* 0x0000000e1f00788c */ /* 0x000fe4000bf04070 */
[----:B------:R-:W-:Y:S02]  /*2170*/  UIADD3 UR16, UPT, UPT, UR32, 0x6, URZ ;  /* 0x0000000620107890 */ /* 0x000fe4000fffe0ff */
[----:B---3--:R-:W-:Y:S02]  /*2180*/  ULEA UR70, UR33, UR20, 0x7 ;  /* 0x0000001421467291 */ /* 0x008fe4000f8e38ff */
[----:B------:R-:W-:Y:S01]  /*2190*/  ULEA UR62, UR33, UR19, 0x7 ;  /* 0x00000013213e7291 */ /* 0x000fe2000f8e38ff */
[----:B------:R-:W-:Y:S01]  /*21a0*/  PLOP3.LUT P0, PT, PT, PT, UP0, 0x80, 0x8 ;  /* 0x000000000008781c */ /* 0x000fe20003f0f008 */
[----:B------:R-:W-:Y:S02]  /*21b0*/  ULEA UR13, UR33, UR12, 0x3 ;  /* 0x0000000c210d7291 */ /* 0x000fe4000f8e18ff */
[----:B------:R-:W-:Y:S02]  /*21c0*/  UISETP.NE.AND UP1, UPT, UR25, 0x5, UPT ;  /* 0x000000051900788c */ /* 0x000fe4000bf25270 */
[----:B------:R-:W-:Y:S02]  /*21d0*/  UIADD3 UR54, UPT, UPT, UR32, UR24, URZ ;  /* 0x0000001820367290 */ /* 0x000fe4000fffe0ff */
[----:B------:R-:W-:Y:S02]  /*21e0*/  UIADD3 UR52, UPT, UPT, UR32, UR21, URZ ;  /* 0x0000001520347290 */ /* 0x000fe4000fffe0ff */
[----:B------:R-:W-:Y:S02]  /*21f0*/  UIADD3 UR48, UPT, UPT, UR24, 0x2, UR32 ;  /* 0x0000000218307890 */ /* 0x000fe4000fffe020 */
[----:B------:R-:W-:Y:S02]  /*2200*/  UIADD3 UR46, UPT, UPT, UR21, 0x2, UR32 ;  /* 0x00000002152e7890 */ /* 0x000fe4000fffe020 */
[----:B------:R-:W-:Y:S02]  /*2210*/  UIADD3 UR42, UPT, UPT, UR24, 0x4, UR32 ;  /* 0x00000004182a7890 */ /* 0x000fe4000fffe020 */
[----:B------:R-:W-:Y:S02]  /*2220*/  UIADD3 UR30, UPT, UPT, UR16, UR24, URZ ;  /* 0x00000018101e7290 */ /* 0x000fe4000fffe0ff */
[----:B------:R-:W-:Y:S02]  /*2230*/  UIADD3 UR68, UPT, UPT, UR70, 0x20, URZ ;  /* 0x0000002046447890 */ /* 0x000fe4000fffe0ff */
[----:B------:R-:W-:Y:S02]  /*2240*/  UIADD3 UR66, UPT, UPT, UR70, 0x40, URZ ;  /* 0x0000004046427890 */ /* 0x000fe4000fffe0ff */
[----:B------:R-:W-:Y:S02]  /*2250*/  UIADD3 UR64, UPT, UPT, UR70, 0x60, URZ ;  /* 0x0000006046407890 */ /* 0x000fe4000fffe0ff */
[----:B------:R-:W-:Y:S02]  /*2260*/  UIADD3 UR60, UPT, UPT, UR62, 0x20, URZ ;  /* 0x000000203e3c7890 */ /* 0x000fe4000fffe0ff */
[----:B------:R-:W-:Y:S02]  /*2270*/  UIADD3 UR58, UPT, UPT, UR62, 0x40, URZ ;  /* 0x000000403e3a7890 */ /* 0x000fe4000fffe0ff */
[----:B------:R-:W-:Y:S02]  /*2280*/  UIADD3 UR56, UPT, UPT, UR62, 0x60, URZ ;  /* 0x000000603e387890 */ /* 0x000fe4000fffe0ff */
[----:B------:R-:W-:Y:S02]  /*2290*/  UIADD3 UR32, UPT, UPT, UR21, 0x4, UR32 ;  /* 0x0000000415207890 */ /* 0x000fe4000fffe020 */
[----:B------:R-:W-:Y:S02]  /*22a0*/  UIADD3 UR29, UPT, UPT, UR13, 0x28, URZ ;  /* 0x000000280d1d7890 */ /* 0x000fe4000fffe0ff */
[----:B------:R-:W-:Y:S02]  /*22b0*/  USEL UR27, URZ, 0x1, UP1 ;  /* 0x00000001ff1b7887 */ /* 0x000fe40008800000 */
[----:B------:R-:W-:Y:S02]  /*22c0*/  UIADD3 UR16, UPT, UPT, UR16, UR21, URZ ;  /* 0x0000001510107290 */ /* 0x000fe4000fffe0ff */
[----:B------:R-:W-:Y:S01]  /*22d0*/  USEL UR33, UR25, URZ, UP1 ;  /* 0x000000ff19217287 */ /* 0x000fe20008800000 */
[----:B------:R-:W-:Y:S01]  /*22e0*/  UMOV UR71, 0x4008 ;  /* 0x0000400800477882 */ /* 0x000fe20000000000 */
        /* <DEDUP_REMOVED lines=12> */
[----:B----4-:R-:W-:Y:S05]  /*23b0*/  @P1 BRA `(.L_x_39) ;  /* 0x0000000000101947 */ /* 0x010fea0003800000 */
[----:B------:R-:W-:Y:S06]  /*23c0*/  USHF.L.U32 UR25, UR34, 0x1f, URZ ;  /* 0x0000001f22197899 */ /* 0x000fec00080006ff */
[----:B--2---:R-:W-:Y:S04]  /*23d0*/  MOV R2, UR25 ;  /* 0x0000001900027c02 */ /* 0x004fe80008000f00 */
[----:B------:R-:W2:Y:S02]  /*23e0*/  SYNCS.PHASECHK.TRANS64.TRYWAIT P1, [UR13], R2 ;  /* 0x00000002ff0075a7 */ /* 0x000ea4000802110d */
[----:B--2---:R-:W-:Y:S05]  /*23f0*/  @!P1 BRA `(.L_x_40) ;  /* 0x00000028009c9947 */ /* 0x004fea0003800000 */
.L_x_39:
[----:B------:R-:W-:Y:S01]  /*2400*/  ULOP3.LUT UR34, UR34, UR27, URZ, 0x3c, !UPT ;  /* 0x0000001b22227292 */ /* 0x000fe2000f8e3cff */
[----:B------:R3:W-:Y:S01]  /*2410*/  UTCCP.T.S.4x32dp128bit tmem[UR36+0x100], gdesc[UR70] ;  /* 0x00010046240079e7 */ /* 0x0007e20009100000 */
[----:B------:R-:W-:Y:S01]  /*2420*/  UIADD3 UR31, UPT, UPT, UR31, 0x1, URZ ;  /* 0x000000011f1f7890 */ /* 0x000fe2000fffe0ff */
[----:B------:R-:W-:Y:S01]  /*2430*/  PLOP3.LUT P1, PT, PT, PT, PT, 0x80, 0x8 ;  /* 0x000000000008781c */ /* 0x000fe20003f2f070 */
[----:B------:R3:W-:Y:S01]  /*2440*/  UTCCP.T.S.4x32dp128bit tmem[UR36+0x104], gdesc[UR68] ;  /* 0x00010444240079e7 */ /* 0x0007e20009100000 */
[----:B------:R3:W-:Y:S01]  /*2450*/  UTCCP.T.S.4x32dp128bit tmem[UR36+0x108], gdesc[UR66] ;  /* 0x00010842240079e7 */ /* 0x0007e20009100000 */
[----:B------:R-:W-:Y:S01]  /*2460*/  UMOV UR76, UR16 ;  /* 0x00000010004c7c82 */ /* 0x000fe20008000000 */
[----:B------:R-:W-:Y:S01]  /*2470*/  @!UP0 USHF.L.U32 UR13, UR34, 0x1f, URZ ;  /* 0x0000001f220d8899 */ /* 0x000fe200080006ff */
[----:B------:R3:W-:Y:S01]  /*2480*/  UTCCP.T.S.4x32dp128bit tmem[UR36+0x10c], gdesc[UR64] ;  /* 0x00010c40240079e7 */ /* 0x0007e20009100000 */
[----:B------:R-:W-:Y:S01]  /*2490*/  @!UP0 ULEA UR16, UR33, UR12, 0x3 ;  /* 0x0000000c21108291 */ /* 0x000fe2000f8e18ff */
[----:B------:R3:W-:Y:S01]  /*24a0*/  UTCCP.T.S.4x32dp128bit tmem[UR36+0x110], gdesc[UR62] ;  /* 0x0001103e240079e7 */ /* 0x0007e20009100000 */
[----:B------:R3:W-:Y:S01]  /*24b0*/  UTCCP.T.S.4x32dp128bit tmem[UR36+0x114], gdesc[UR60] ;  /* 0x0001143c240079e7 */ /* 0x0007e20009100000 */
[----:B------:R3:W-:Y:S01]  /*24c0*/  UTCCP.T.S.4x32dp128bit tmem[UR36+0x118], gdesc[UR58] ;  /* 0x0001183a240079e7 */ /* 0x0007e20009100000 */
[----:B------:R3:W-:Y:S01]  /*24d0*/  UTCCP.T.S.4x32dp128bit tmem[UR36+0x11c], gdesc[UR56] ;  /* 0x00011c38240079e7 */ /* 0x0007e20009100000 */
[----:B------:R3:W-:Y:S01]  /*24e0*/  UTCOMMA.4X gdesc[UR52], gdesc[UR54], tmem[UR17], tmem[UR50], idesc[UR51], tmem[UR10], UP2 ;  /* 0x800a3236340075ea */ /* 0x0007e20009000011 */
[----:B------:R-:W-:Y:S01]  /*24f0*/  UMOV UR72, UR32 ;  /* 0x0000002000487c82 */ /* 0x000fe20008000000 */
[----:B------:R-:W-:Y:S01]  /*2500*/  UMOV UR73, 0x40004040 ;  /* 0x4000404000497882 */ /* 0x000fe20000000000 */
[----:B--2---:R-:W-:Y:S01]  /*2510*/  MOV R2, UR13 ;  /* 0x0000000d00027c02 */ /* 0x004fe20008000f00 */
[----:B------:R3:W-:Y:S01]  /*2520*/  UTCOMMA.4X gdesc[UR46], gdesc[UR48], tmem[UR17], tmem[UR44], idesc[UR45], tmem[UR8], UPT ;  /* 0x80082c302e0075ea */ /* 0x0007e2000b800011 */
[----:B------:R-:W-:Y:S01]  /*2530*/  UMOV UR74, UR30 ;  /* 0x0000001e004a7c82 */ /* 0x000fe20008000000 */
[----:B------:R-:W-:Y:S01]  /*2540*/  UMOV UR75, 0x40004040 ;  /* 0x40004040004b7882 */ /* 0x000fe20000000000 */
[----:B------:R-:W-:Y:S01]  /*2550*/  UMOV UR77, 0x40004040 ;  /* 0x40004040004d7882 */ /* 0x000fe20000000000 */
[----:B------:R3:W-:Y:S01]  /*2560*/  UTCOMMA.4X gdesc[UR72], gdesc[UR42], tmem[UR17], tmem[UR40], idesc[UR41], tmem[UR6], UPT ;  /* 0x8006282a480075ea */ /* 0x0007e2000b800011 */
[----:B------:R3:W-:Y:S01]  /*2570*/  UTCOMMA.4X gdesc[UR76], gdesc[UR74], tmem[UR17], tmem[UR38], idesc[UR39], tmem[UR4], UPT ;  /* 0x8004264a4c0075ea */ /* 0x0007e2000b800011 */
[----:B------:R3:W-:Y:S01]  /*2580*/  UTCBAR.MULTICAST [UR29], URZ, UR28 ;  /* 0x000000ff1d0073e9 */ /* 0x0007e2000800081c */
[----:B------:R3:W4:Y:S01]  /*2590*/  @!P0 SYNCS.PHASECHK.TRANS64.TRYWAIT P1, [UR16], R2 ;  /* 0x00000002ff0085a7 */ /* 0x0007220008021110 */
[----:B------:R-:W-:Y:S02]  /*25a0*/  UISETP.NE.AND UP0, UPT, UR31, 0x10, UPT ;  /* 0x000000101f00788c */ /* 0x000fe4000bf05270 */
[----:B------:R-:W-:Y:S07]  /*25b0*/  UPLOP3.LUT UP2, UPT, UPT, UPT, UPT, 0x80, 0x8 ;  /* 0x000000000008789c */ /* 0x000fee0003f4f070 */
[----:B------:R-:W-:Y:S05]  /*25c0*/  BRA.U UP0, `(.L_x_41) ;  /* 0xfffffff900dc7547 */ /* 0x000fea000b83ffff */
[----:B------:R-:W-:Y:S01]  /*25d0*/  UIADD3 UR35, UPT, UPT, UR35, 0x1, URZ ;  /* 0x0000000123237890 */ /* 0x000fe2000fffe0ff */
[----:B------:R-:W-:Y:S01]  /*25e0*/  LEA R3, R6, UR12, 0x3 ;  /* 0x0000000c06037c11 */ /* 0x000fe2000f8e18ff */
[----:B------:R-:W-:Y:S01]  /*25f0*/  UIADD3 UR18, UPT, UPT, UR18, 0x50, URZ ;  /* 0x0000005012127890 */ /* 0x000fe2000fffe0ff */
[----:B---3--:R-:W-:Y:S01]  /*2600*/  IMAD.U32 R2, R5, -0x80000000, RZ ;  /* 0x8000000005027824 */ /* 0x008fe200078e00ff */
[----:B------:R-:W-:-:S04]  /*2610*/  UISETP.NE.AND UP0, UPT, UR35, 0x2, UPT ;  /* 0x000000022300788c */ /* 0x000fc8000bf05270 */
[----:B------:R-:W-:Y:S02]  /*2620*/  USEL UR13, URZ, 0x1, UP0 ;  /* 0x00000001ff0d7887 */ /* 0x000fe40008000000 */
[----:B------:R-:W-:Y:S01]  /*2630*/  USEL UR35, UR35, URZ, UP0 ;  /* 0x000000ff23237287 */ /* 0x000fe20008000000 */
[----:B------:R2:W-:Y:S03]  /*2640*/  UTCBAR.MULTICAST [UR18], URZ, UR26 ;  /* 0x000000ff120073e9 */ /* 0x0005e6000800081a */
[----:B------:R-:W-:Y:S01]  /*2650*/  ULEA UR16, UR35, UR12, 0x3 ;  /* 0x0000000c23107291 */ /* 0x000fe2000f8e18ff */
[----:B------:R-:W-:-:S05]  /*2660*/  LOP3.LUT R7, R7, UR13, RZ, 0x3c, !PT ;  /* 0x0000000d07077c12 */ /* 0x000fca000f8e3cff */
[----:B------:R-:W-:-:S04]  /*2670*/  IMAD.U32 R4, R7, -0x80000000, RZ ;  /* 0x8000000007047824 */ /* 0x000fc800078e00ff */
[----:B------:R2:W-:Y:S01]  /*2680*/  SYNCS.PHASECHK.TRANS64.TRYWAIT PT, [UR16+0x60], R4 ;  /* 0x00006004ff0075a7 */ /* 0x0005e200080e1110 */
[----:B------:R-:W3:Y:S02]  /*2690*/  SYNCS.PHASECHK.TRANS64.TRYWAIT P0, [R3+URZ+0x70], R2 ;  /* 0x00007002030075a7 */ /* 0x000ee400080011ff */
[----:B--23--:R-:W-:Y:S05]  /*26a0*/  @!P0 BRA `(.L_x_42) ;  /* 0x0000002800108947 */ /* 0x00cfea0003800000 */
.L_x_86:
[C---:B------:R-:W-:Y:S01]  /*26b0*/  LEA R2, R6.reuse, UR12, 0x4 ;  /* 0x0000000c06027c11 */ /* 0x040fe2000f8e20ff */
[----:B------:R-:W-:-:S05]  /*26c0*/  VIADD R6, R6, 0x1 ;  /* 0x0000000106067836 */ /* 0x000fca0000000000 */
[----:B------:R-:W3:Y:S01]  /*26d0*/  LDS R2, [R2+0x3341c] ;  /* 0x03341c0002027984 */ /* 0x000ee20000000800 */
[C---:B----4-:R-:W-:Y:S01]  /*26e0*/  ISETP.NE.AND P1, PT, R6.reuse, 0x2, PT ;  /* 0x000000020600780c */ /* 0x050fe20003f25270 */
[----:B------:R4:W-:Y:S06]  /*26f0*/  MEMBAR.ALL.CTA ;  /* 0x0000000000007992 */ /* 0x0009ec0000008000 */
[----:B----4-:R-:W4:Y:S01]  /*2700*/  FENCE.VIEW.ASYNC.S ;  /* 0x00000000000073c6 */ /* 0x010f220000000000 */
[----:B------:R-:W-:Y:S02]  /*2710*/  SEL R4, RZ, 0x1, P1 ;  /* 0x00000001ff047807 */ /* 0x000fe40000800000 */
[----:B------:R-:W-:-:S02]  /*2720*/  SEL R6, R6, RZ, P1 ;  /* 0x000000ff06067207 */ /* 0x000fc40000800000 */
[----:B------:R-:W-:Y:S01]  /*2730*/  LOP3.LUT R5, R5, R4, RZ, 0x3c, !PT ;  /* 0x0000000405057212 */ /* 0x000fe200078e3cff */
[----:B----4-:R4:W-:Y:S01]  /*2740*/  SYNCS.ARRIVE.TRANS64.ART0 RZ, [R3+URZ+0x80], R0 ;  /* 0x0000800003ff79a7 */ /* 0x0109e200085000ff */
[----:B---3--:R-:W-:-:S13]  /*2750*/  ISETP.NE.AND P0, PT, R2, 0x1, PT ;  /* 0x000000010200780c */ /* 0x008fda0003f05270 */
[----:B----4-:R-:W-:Y:S05]  /*2760*/  @!P0 BRA `(.L_x_43) ;  /* 0xfffffff800408947 */ /* 0x010fea000383ffff */
[----:B------:R-:W-:-:S06]  /*2770*/  UIADD3 UR35, UPT, UPT, UR35, 0x1, URZ ;  /* 0x0000000123237890 */ /* 0x000fcc000fffe0ff */
[----:B------:R-:W-:Y:S02]  /*2780*/  MOV R2, UR35 ;  /* 0x0000002300027c02 */ /* 0x000fe40008000f00 */
.L_x_36:
[----:B------:R-:W-:-:S09]  /*2790*/  UISETP.NE.AND UP0, UPT, UR15, URZ, UPT ;  /* 0x000000ff0f00728c */ /* 0x000fd2000bf05270 */
[----:B------:R-:W-:Y:S05]  /*27a0*/  BRA.U UP0, `(.L_x_34) ;  /* 0x0000000100207547 */ /* 0x000fea000b800000 */
[----:B------:R-:W-:-:S04]  /*27b0*/  ISETP.NE.AND P0, PT, R2, 0x2, PT ;  /* 0x000000020200780c */ /* 0x000fc80003f05270 */
[----:B------:R-:W-:Y:S02]  /*27c0*/  SEL R0, RZ, 0x1, P0 ;  /* 0x00000001ff007807 */ /* 0x000fe40000000000 */
[----:B------:R-:W-:Y:S02]  /*27d0*/  SEL R2, R2, RZ, P0 ;  /* 0x000000ff02027207 */ /* 0x000fe40000000000 */
[----:B------:R-:W-:Y:S02]  /*27e0*/  LOP3.LUT R0, R7, R0, RZ, 0x3c, !PT ;  /* 0x0000000007007212 */ /* 0x000fe400078e3cff */
[----:B------:R-:W-:-:S03]  /*27f0*/  LEA R2, R2, UR12, 0x3 ;  /* 0x0000000c02027c11 */ /* 0x000fc6000f8e18ff */
[----:B------:R-:W-:-:S04]  /*2800*/  IMAD.U32 R4, R0, -0x80000000, RZ ;  /* 0x8000000000047824 */ /* 0x000fc800078e00ff */
[----:B------:R-:W3:Y:S02]  /*2810*/  SYNCS.PHASECHK.TRANS64.TRYWAIT P0, [R2+URZ+0x60], R4 ;  /* 0x00006004020075a7 */ /* 0x000ee400080011ff */
[----:B---3--:R-:W-:Y:S05]  /*2820*/  @!P0 BRA `(.L_x_44) ;  /* 0x0000002400cc8947 */ /* 0x008fea0003800000 */
.L_x_34:
[----:B------:R-:W-:-:S13]  /*2830*/  ISETP.GT.AND P0, PT, R124, 0x3, PT ;  /* 0x000000037c00780c */ /* 0x000fda0003f04270 */
[----:B-1----:R-:W-:Y:S05]  /*2840*/  @P0 EXIT ;  /* 0x000000000000094d */ /* 0x002fea0003800000 */
[----:B------:R-:W-:-:S13]  /*2850*/  ISETP.NE.AND P0, PT, R124, RZ, PT ;  /* 0x000000ff7c00720c */ /* 0x000fda0003f05270 */
[----:B------:R-:W-:Y:S05]  /*2860*/  @P0 BRA `(.L_x_45) ;  /* 0x0000000000b80947 */ /* 0x000fea0003800000 */
[----:B------:R-:W1:Y:S01]  /*2870*/  S2UR UR5, SR_CgaCtaId ;  /* 0x00000000000579c3 */ /* 0x000e620000008800 */
[----:B------:R-:W-:Y:S01]  /*2880*/  NOP ;  /* 0x0000000000007918 */ /* 0x000fe20000000000 */
[----:B------:R-:W-:Y:S02]  /*2890*/  UMOV UR4, 0x40 ;  /* 0x0000004000047882 */ /* 0x000fe40000000000 */
[----:B-1----:R-:W-:-:S09]  /*28a0*/  ULEA UR4, UR5, UR4, 0x18 ;  /* 0x0000000405047291 */ /* 0x002fd2000f8ec0ff */
[----:B---3--:R-:W1:Y:S01]  /*28b0*/  LDS.U8 R0, [UR4] ;  /* 0x00000004ff007984 */ /* 0x008e620008000000 */
[----:B------:R-:W-:Y:S02]  /*28c0*/  UMOV UR4, 0x400 ;  /* 0x0000040000047882 */ /* 0x000fe40000000000 */
[----:B------:R-:W-:Y:S01]  /*28d0*/  ULEA UR4, UR5, UR4, 0x18 ;  /* 0x0000000405047291 */ /* 0x000fe2000f8ec0ff */
[----:B-1----:R-:W-:-:S13]  /*28e0*/  ISETP.NE.AND P0, PT, R0, RZ, PT ;  /* 0x000000ff0000720c */ /* 0x002fda0003f05270 */
[----:B------:R-:W-:Y:S05]  /*28f0*/  @P0 BRA `(.L_x_46) ;  /* 0x00000000007c0947 */ /* 0x000fea0003800000 */
[----:B------:R-:W-:-:S13]  /*2900*/  ELECT P0, URZ, PT ;  /* 0x0000000000ff782f */ /* 0x000fda0003800000 */
[----:B------:R-:W-:Y:S05]  /*2910*/  @!P0 BRA `(.L_x_47) ;  /* 0x0000000000848947 */ /* 0x000fea0003800000 */
[----:B------:R-:W-:-:S05]  /*2920*/  UMOV UR6, 0x10 ;  /* 0x0000001000067882 */ /* 0x000fca0000000000 */
[----:B------:R-:W-:Y:S04]  /*2930*/  DEPBAR.LE SB1, 0x36 ;  /* 0x00009d800000791a */ /* 0x000fe80000000000 */
[----:B------:R-:W1:Y:S02]  /*2940*/  UTCATOMSWS.FIND_AND_SET.ALIGN UP0, UR6, UR6 ;  /* 0x00000006000675e3 */ /* 0x000e640008000800 */
[----:B-1----:R-:W-:Y:S01]  /*2950*/  PLOP3.LUT P0, PT, PT, PT, UP0, 0x80, 0x8 ;  /* 0x000000000008781c */ /* 0x002fe20003f0f008 */
[----:B--2---:R-:W-:-:S03]  /*2960*/  IMAD.U32 R3, RZ, RZ, UR6 ;  /* 0x00000006ff037e24 */ /* 0x004fc6000f8e00ff */
[----:B------:R-:W-:-:S04]  /*2970*/  SEL R0, RZ, 0xffffffff, !P0 ;  /* 0xffffffffff007807 */ /* 0x000fc80004000000 */
[----:B------:R-:W-:-:S13]  /*2980*/  ISETP.NE.AND P0, PT, R0, RZ, PT ;  /* 0x000000ff0000720c */ /* 0x000fda0003f05270 */
[----:B------:R-:W-:Y:S05]  /*2990*/  @P0 BRA `(.L_x_48) ;  /* 0x0000000000240947 */ /* 0x000fea0003800000 */
.L_x_49:
[----:B------:R-:W-:Y:S05]  /*29a0*/  NANOSLEEP 0x64 ;  /* 0x000000640000795d */ /* 0x000fea0003800000 */
[----:B------:R-:W-:-:S05]  /*29b0*/  UMOV UR6, 0x10 ;  /* 0x0000001000067882 */ /* 0x000fca0000000000 */
[----:B------:R-:W-:Y:S04]  /*29c0*/  DEPBAR.LE SB1, 0x36 ;  /* 0x00009d800000791a */ /* 0x000fe80000000000 */
[----:B------:R-:W1:Y:S02]  /*29d0*/  UTCATOMSWS.FIND_AND_SET.ALIGN UP0, UR6, UR6 ;  /* 0x00000006000675e3 */ /* 0x000e640008000800 */
[----:B-1----:R-:W-:Y:S01]  /*29e0*/  PLOP3.LUT P0, PT, PT, PT, UP0, 0x80, 0x8 ;  /* 0x000000000008781c */ /* 0x002fe20003f0f008 */
[----:B------:R-:W-:-:S03]  /*29f0*/  IMAD.U32 R3, RZ, RZ, UR6 ;  /* 0x00000006ff037e24 */ /* 0x000fc6000f8e00ff */
[----:B------:R-:W-:-:S04]  /*2a00*/  SEL R0, RZ, 0xffffffff, !P0 ;  /* 0xffffffffff007807 */ /* 0x000fc80004000000 */
[----:B------:R-:W-:-:S13]  /*2a10*/  ISETP.NE.AND P0, PT, R0, RZ, PT ;  /* 0x000000ff0000720c */ /* 0x000fda0003f05270 */
[----:B------:R-:W-:Y:S05]  /*2a20*/  @!P0 BRA `(.L_x_49) ;  /* 0xfffffffc00dc8947 */ /* 0x000fea000383ffff */
.L_x_48:
[C---:B------:R-:W-:Y:S01]  /*2a30*/  R2UR UR7, R3.reuse ;  /* 0x00000000030772ca */ /* 0x040fe200000e0000 */
[----:B------:R-:W-:Y:S01]  /*2a40*/  IMAD.MOV.U32 R0, RZ, RZ, 0xffff ;  /* 0x0000ffffff007424 */ /* 0x000fe200078e00ff */
[----:B------:R-:W-:Y:S02]  /*2a50*/  UMOV UR6, 0x50 ;  /* 0x0000005000067882 */ /* 0x000fe40000000000 */
[----:B------:R-:W-:Y:S02]  /*2a60*/  ULEA UR6, UR5, UR6, 0x18 ;  /* 0x0000000605067291 */ /* 0x000fe4000f8ec0ff */
[----:B------:R-:W-:Y:S01]  /*2a70*/  SHF.L.U32 R0, R0, R3, RZ ;  /* 0x0000000300007219 */ /* 0x000fe200000006ff */
[----:B------:R-:W-:-:S06]  /*2a80*/  IMAD.SHL.U32 R3, R3, 0x20, RZ ;  /* 0x0000002003037824 */ /* 0x000fcc00078e00ff */
[----:B------:R-:W-:-:S04]  /*2a90*/  UIADD3 UR7, UPT, UPT, UR7, 0x10, URZ ;  /* 0x0000001007077890 */ /* 0x000fc8000fffe0ff */
[----:B------:R-:W-:-:S06]  /*2aa0*/  USHF.L.U32 UR7, UR14, UR7, URZ ;  /* 0x000000070e077299 */ /* 0x000fcc00080006ff */
[----:B------:R-:W-:-:S05]  /*2ab0*/  LOP3.LUT R0, R0, UR7, RZ, 0xfc, !PT ;  /* 0x0000000700007c12 */ /* 0x000fca000f8efcff */
[----:B------:R1:W-:Y:S04]  /*2ac0*/  ATOMS.OR RZ, [UR6], R0 ;  /* 0x00000000ffff798c */ /* 0x0003e8000b000006 */
[----:B------:R1:W-:Y:S01]  /*2ad0*/  STS [UR4+0x98], R3 ;  /* 0x00009803ff007988 */ /* 0x0003e20008000804 */
[----:B------:R-:W-:Y:S05]  /*2ae0*/  BRA `(.L_x_47) ;  /* 0x0000000000107947 */ /* 0x000fea0003800000 */
.L_x_46:
[----:B------:R-:W-:Y:S02]  /*2af0*/  MOV R0, 0xffffffff ;  /* 0xffffffff00007802 */ /* 0x000fe40000000f00 */
[----:B------:R-:W-:-:S03]  /*2b00*/  MOV R2, 0x2b30 ;  /* 0x00002b3000027802 */ /* 0x000fc60000000f00 */
[----:B------:R1:W-:Y:S04]  /*2b10*/  STS [UR4+0x98], R0 ;  /* 0x00009800ff007988 */ /* 0x0003e80008000804 */
[----:B-12---:R-:W-:Y:S05]  /*2b20*/  CALL.REL.NOINC `($__internal_1_$__cuda_sm10x_tcgen05_guardrail_trap_phase_invalid_during_alloc) ;  /* 0x0000002400787944 */ /* 0x006fea0003c00000 */
.L_x_47:
[----:B------:R-:W-:Y:S05]  /*2b30*/  WARPSYNC.ALL ;  /* 0x0000000000007948 */ /* 0x000fea0003800000 */
[----:B------:R-:W-:Y:S01]  /*2b40*/  NOP ;  /* 0x0000000000007918 */ /* 0x000fe20000000000 */
.L_x_45:
[----:B------:R-:W4:Y:S08]  /*2b50*/  S2UR UR4, SR_CgaCtaId ;  /* 0x00000000000479c3 */ /* 0x000f300000008800 */
[----:B------:R-:W-:Y:S06]  /*2b60*/  BAR.SYNC.DEFER_BLOCKING 0x3, 0xa0 ;  /* 0x00c2800000007b1d */ /* 0x000fec0000010000 */
[----:B------:R-:W-:-:S02]  /*2b70*/  UMOV UR5, 0x400 ;  /* 0x0000040000057882 */ /* 0x000fc40000000000 */
[----:B----4-:R-:W-:-:S06]  /*2b80*/  ULEA UR4, UR4, UR5, 0x18 ;  /* 0x0000000504047291 */ /* 0x010fcc000f8ec0ff */
[----:B------:R-:W-:-:S05]  /*2b90*/  MOV R87, UR4 ;  /* 0x0000000400577c02 */ /* 0x000fca0008000f00 */
[----:B------:R4:W1:Y:S01]  /*2ba0*/  LDS R123, [R87+0x98] ;  /* 0x00009800577b7984 */ /* 0x0008620000000800 */
[----:B------:R-:W5:Y:S02]  /*2bb0*/  SYNCS.PHASECHK.TRANS64.TRYWAIT P0, [R87+URZ+0x70], RZ ;  /* 0x000070ff570075a7 */ /* 0x000f6400080011ff */
[----:B-1--45:R-:W-:Y:S05]  /*2bc0*/  @!P0 BRA `(.L_x_50) ;  /* 0x0000002000fc8947 */ /* 0x032fea0003800000 */
.L_x_88:
[----:B------:R-:W4:Y:S01]  /*2bd0*/  LDS.128 R88, [R87+0x33410] ;  /* 0x0334100057587984 */ /* 0x000f220000000c00 */
[----:B---3--:R-:W-:Y:S01]  /*2be0*/  HFMA2 R0, -RZ, RZ, 0, 5.9604644775390625e-08 ;  /* 0x00000001ff007431 */ /* 0x008fe200000001ff */
[----:B------:R3:W-:Y:S06]  /*2bf0*/  MEMBAR.ALL.CTA ;  /* 0x0000000000007992 */ /* 0x0007ec0000008000 */
[----:B---3--:R-:W3:Y:S02]  /*2c00*/  FENCE.VIEW.ASYNC.S ;  /* 0x00000000000073c6 */ /* 0x008ee40000000000 */
[----:B---3--:R3:W-:Y:S01]  /*2c10*/  SYNCS.ARRIVE.TRANS64.ART0 RZ, [R87+URZ+0x80], R0 ;  /* 0x0000800057ff79a7 */ /* 0x0087e200085000ff */
[----:B----4-:R-:W-:-:S13]  /*2c20*/  ISETP.NE.AND P0, PT, R91, 0x1, PT ;  /* 0x000000015b00780c */ /* 0x010fda0003f05270 */
[----:B---3--:R-:W-:Y:S05]  /*2c30*/  @P0 BRA `(.L_x_51) ;  /* 0x0000001800c80947 */ /* 0x008fea0003800000 */
[----:B--2---:R-:W-:Y:S01]  /*2c40*/  IMAD.SHL.U32 R3, R104, 0x40, RZ ;  /* 0x0000004068037824 */ /* 0x004fe200078e00ff */
[----:B------:R-:W-:Y:S01]  /*2c50*/  SHF.R.U32.HI R2, RZ, 0x5, R104 ;  /* 0x00000005ff027819 */ /* 0x000fe20000011668 */
[----:B------:R-:W2:Y:S01]  /*2c60*/  S2UR UR8, SR_CgaCtaId ;  /* 0x00000000000879c3 */ /* 0x000ea20000008800 */
[----:B------:R-:W3:Y:S01]  /*2c70*/  S2R R102, SR_LANEID ;  /* 0x0000000000667919 */ /* 0x000ee20000000000 */
[----:B------:R-:W-:Y:S01]  /*2c80*/  IMAD R122, R124, 0x4, R87 ;  /* 0x000000047c7a7824 */ /* 0x000fe200078e0257 */
[----:B------:R-:W-:Y:S01]  /*2c90*/  LOP3.LUT R3, R3, 0x7c0, RZ, 0xc0, !PT ;  /* 0x000007c003037812 */ /* 0x000fe200078ec0ff */
[----:B------:R-:W-:Y:S01]  /*2ca0*/  IMAD.MOV.U32 R108, RZ, RZ, 0x1 ;  /* 0x00000001ff6c7424 */ /* 0x000fe200078e00ff */
[----:B------:R-:W-:Y:S01]  /*2cb0*/  CS2R R106, SRZ ;  /* 0x00000000006a7805 */ /* 0x000fe2000001ff00 */
[----:B------:R-:W-:Y:S01]  /*2cc0*/  IMAD.MOV.U32 R105, RZ, RZ, RZ ;  /* 0x000000ffff697224 */ /* 0x000fe200078e00ff */
[----:B------:R-:W-:Y:S01]  /*2cd0*/  UMOV UR9, 0x400 ;  /* 0x0000040000097882 */ /* 0x000fe20000000000 */
[----:B------:R-:W-:Y:S01]  /*2ce0*/  IMAD R4, R2, 0x800, R3 ;  /* 0x0000080002047824 */ /* 0x000fe200078e0203 */
[----:B------:R-:W4:Y:S01]  /*2cf0*/  LDCU.64 UR10, c[0x0][0x348] ;  /* 0x00006900ff0a77ac */ /* 0x000f220008000a00 */
[----:B------:R-:W-:-:S02]  /*2d00*/  IMAD.SHL.U32 R3, R104, 0x80, RZ ;  /* 0x0000008068037824 */ /* 0x000fc400078e00ff */
[----:B------:R-:W-:Y:S02]  /*2d10*/  IMAD.IADD R5, R87, 0x1, R4 ;  /* 0x0000000157057824 */ /* 0x000fe400078e0204 */
[C---:B------:R-:W-:Y:S01]  /*2d20*/  IMAD R109, R2.reuse, 0x200000, R123 ;  /* 0x00200000026d7824 */ /* 0x040fe200078e027b */
[----:B------:R-:W-:Y:S01]  /*2d30*/  LOP3.LUT R3, R3, 0xf80, RZ, 0xc0, !PT ;  /* 0x00000f8003037812 */ /* 0x000fe200078ec0ff */
[C---:B------:R-:W-:Y:S02]  /*2d40*/  VIADD R4, R5.reuse, 0x4430 ;  /* 0x0000443005047836 */ /* 0x040fe40000000000 */
[----:B------:R-:W-:Y:S02]  /*2d50*/  VIADD R7, R5, 0x4420 ;  /* 0x0000442005077836 */ /* 0x000fe40000000000 */
[----:B------:R-:W-:Y:S01]  /*2d60*/  IMAD R6, R2, 0x1000, R3 ;  /* 0x0000100002067824 */ /* 0x000fe200078e0203 */
[----:B------:R-:W-:Y:S02]  /*2d70*/  SHF.R.U32.HI R121, RZ, 0x3, R4 ;  /* 0x00000003ff797819 */ /* 0x000fe40000011604 */
[----:B------:R-:W-:Y:S01]  /*2d80*/  SHF.R.U32.HI R120, RZ, 0x3, R7 ;  /* 0x00000003ff787819 */ /* 0x000fe20000011607 */
[----:B------:R-:W-:Y:S01]  /*2d90*/  IMAD.IADD R3, R87, 0x1, R6 ;  /* 0x0000000157037824 */ /* 0x000fe200078e0206 */
[----:B------:R-:W-:Y:S01]  /*2da0*/  LOP3.LUT R121, R4, 0x30, R121, 0x78, !PT ;  /* 0x0000003004797812 */ /* 0x000fe200078e7879 */
[----:B------:R-:W-:Y:S01]  /*2db0*/  VIADD R4, R5, 0x4410 ;  /* 0x0000441005047836 */ /* 0x000fe20000000000 */
[----:B------:R-:W-:Y:S01]  /*2dc0*/  LOP3.LUT R120, R7, 0x30, R120, 0x78, !PT ;  /* 0x0000003007787812 */ /* 0x000fe200078e7878 */
[----:B------:R-:W-:Y:S01]  /*2dd0*/  VIADD R5, R5, 0x4400 ;  /* 0x0000440005057836 */ /* 0x000fe20000000000 */
[----:B--2---:R-:W-:Y:S01]  /*2de0*/  ULEA UR7, UR8, UR9, 0x18 ;  /* 0x0000000908077291 */ /* 0x004fe2000f8ec0ff */
[C---:B------:R-:W-:Y:S01]  /*2df0*/  VIADD R6, R3.reuse, 0x430 ;  /* 0x0000043003067836 */ /* 0x040fe20000000000 */
[----:B------:R-:W-:Y:S01]  /*2e00*/  SHF.R.U32.HI R119, RZ, 0x3, R4 ;  /* 0x00000003ff777819 */ /* 0x000fe20000011604 */
[----:B------:R-:W-:Y:S01]  /*2e10*/  VIADD R7, R3, 0x420 ;  /* 0x0000042003077836 */ /* 0x000fe20000000000 */
[----:B------:R-:W-:-:S02]  /*2e20*/  SHF.R.U32.HI R118, RZ, 0x3, R5 ;  /* 0x00000003ff767819 */ /* 0x000fc40000011605 */
[----:B------:R-:W-:Y:S01]  /*2e30*/  LOP3.LUT R119, R4, 0x30, R119, 0x78, !PT ;  /* 0x0000003004777812 */ /* 0x000fe200078e7877 */
[----:B------:R-:W-:Y:S01]  /*2e40*/  VIADD R4, R3, 0x410 ;  /* 0x0000041003047836 */ /* 0x000fe20000000000 */
[----:B------:R-:W-:Y:S01]  /*2e50*/  LOP3.LUT R118, R5, 0x30, R118, 0x78, !PT ;  /* 0x0000003005767812 */ /* 0x000fe200078e7876 */
[C---:B------:R-:W-:Y:S01]  /*2e60*/  VIADD R5, R3.reuse, 0x400 ;  /* 0x0000040003057836 */ /* 0x040fe20000000000 */
[----:B------:R-:W-:Y:S02]  /*2e70*/  SHF.R.U32.HI R117, RZ, 0x3, R6 ;  /* 0x00000003ff757819 */ /* 0x000fe40000011606 */
[----:B------:R-:W-:Y:S02]  /*2e80*/  SHF.R.U32.HI R115, RZ, 0x3, R4 ;  /* 0x00000003ff737819 */ /* 0x000fe40000011604 */
[----:B------:R-:W-:Y:S02]  /*2e90*/  SHF.R.U32.HI R114, RZ, 0x3, R5 ;  /* 0x00000003ff727819 */ /* 0x000fe40000011605 */
[----:B------:R-:W-:Y:S01]  /*2ea0*/  LOP3.LUT R117, R6, 0x70, R117, 0x78, !PT ;  /* 0x0000007006757812 */ /* 0x000fe200078e7875 */
[C---:B------:R-:W-:Y:S01]  /*2eb0*/  VIADD R6, R3.reuse, 0x470 ;  /* 0x0000047003067836 */ /* 0x040fe20000000000 */
[----:B------:R-:W-:Y:S01]  /*2ec0*/  LOP3.LUT R115, R4, 0x70, R115, 0x78, !PT ;  /* 0x0000007004737812 */ /* 0x000fe200078e7873 */
[----:B------:R-:W-:Y:S01]  /*2ed0*/  VIADD R4, R3, 0x450 ;  /* 0x0000045003047836 */ /* 0x000fe20000000000 */
[----:B------:R-:W-:Y:S01]  /*2ee0*/  LOP3.LUT R114, R5, 0x70, R114, 0x78, !PT ;  /* 0x0000007005727812 */ /* 0x000fe200078e7872 */
[C---:B------:R-:W-:Y:S01]  /*2ef0*/  VIADD R5, R3.reuse, 0x460 ;  /* 0x0000046003057836 */ /* 0x040fe20000000000 */
[----:B------:R-:W-:Y:S01]  /*2f00*/  SHF.R.U32.HI R116, RZ, 0x3, R7 ;  /* 0x00000003ff747819 */ /* 0x000fe20000011607 */
[----:B------:R-:W-:Y:S01]  /*2f10*/  VIADD R3, R3, 0x440 ;  /* 0x0000044003037836 */ /* 0x000fe20000000000 */
[----:B------:R-:W-:-:S02]  /*2f20*/  SHF.R.U32.HI R113, RZ, 0x3, R6 ;  /* 0x00000003ff717819 */ /* 0x000fc40000011606 */
[----:B------:R-:W-:Y:S02]  /*2f30*/  SHF.R.U32.HI R112, RZ, 0x3, R5 ;  /* 0x00000003ff707819 */ /* 0x000fe40000011605 */
[----:B------:R-:W-:Y:S02]  /*2f40*/  SHF.R.U32.HI R111, RZ, 0x3, R4 ;  /* 0x00000003ff6f7819 */ /* 0x000fe40000011604 */
[----:B------:R-:W-:Y:S02]  /*2f50*/  SHF.R.U32.HI R110, RZ, 0x3, R3 ;  /* 0x00000003ff6e7819 */ /* 0x000fe40000011603 */
[----:B------:R-:W-:Y:S02]  /*2f60*/  LOP3.LUT R116, R7, 0x70, R116, 0x78, !PT ;  /* 0x0000007007747812 */ /* 0x000fe400078e7874 */
[----:B------:R-:W-:Y:S02]  /*2f70*/  LOP3.LUT R113, R6, 0x70, R113, 0x78, !PT ;  /* 0x0000007006717812 */ /* 0x000fe400078e7871 */
[----:B------:R-:W-:-:S02]  /*2f80*/  LOP3.LUT R112, R5, 0x70, R112, 0x78, !PT ;  /* 0x0000007005707812 */ /* 0x000fc400078e7870 */
[----:B------:R-:W-:Y:S02]  /*2f90*/  LOP3.LUT R111, R4, 0x70, R111, 0x78, !PT ;  /* 0x00000070046f7812 */ /* 0x000fe400078e786f */
[----:B---34-:R-:W-:-:S07]  /*2fa0*/  LOP3.LUT R110, R3, 0x70, R110, 0x78, !PT ;  /* 0x00000070036e7812 */ /* 0x018fce00078e786e */
.L_x_63:
[----:B------:R-:W2:Y:S01]  /*2fb0*/  LDC.64 R6, c[0x0][0x750] ;  /* 0x0001d400ff067b82 */ /* 0x000ea20000000a00 */
[----:B------:R-:W-:-:S04]  /*2fc0*/  IMAD.SHL.U32 R127, R88, 0x80, RZ ;  /* 0x00000080587f7824 */ /* 0x000fc800078e00ff */
[----:B-1----:R-:W-:-:S03]  /*2fd0*/  IMAD.IADD R5, R127, 0x1, R104 ;  /* 0x000000017f057824 */ /* 0x002fc600078e0268 */
[----:B------:R-:W3:Y:S01]  /*2fe0*/  LDC.64 R2, c[0x0][0x758] ;  /* 0x0001d600ff027b82 */ /* 0x000ee20000000a00 */
[----:B------:R-:W-:Y:S01]  /*2ff0*/  LEA R126, R106, R87, 0x3 ;  /* 0x000000576a7e7211 */ /* 0x000fe200078e18ff */
[----:B--2---:R-:W-:-:S05]  /*3000*/  IMAD.WIDE R6, R90, 0x4, R6 ;  /* 0x000000045a067825 */ /* 0x004fca00078e0206 */
[----:B------:R2:W5:Y:S01]  /*3010*/  LDG.E R125, desc[UR22][R6.64] ;  /* 0x00000016067d7981 */ /* 0x000562000c1e1900 */
[----:B---3--:R-:W-:Y:S01]  /*3020*/  IMAD.WIDE R4, R5, 0x4, R2 ;  /* 0x0000000405047825 */ /* 0x008fe200078e0202 */
[----:B------:R-:W-:-:S04]  /*3030*/  SHF.L.U32 R3, R105, 0x1f, RZ ;  /* 0x0000001f69037819 */ /* 0x000fc800000006ff */
[----:B------:R2:W5:Y:S01]  /*3040*/  LDG.E R88, desc[UR22][R4.64] ;  /* 0x0000001604587981 */ /* 0x000562000c1e1900 */
[----:B------:R-:W3:Y:S01]  /*3050*/  SYNCS.PHASECHK.TRANS64.TRYWAIT P1, [R126+URZ+0x50], R3 ;  /* 0x000050037e0075a7 */ /* 0x000ee200080211ff */
[----:B------:R-:W-:Y:S02]  /*3060*/  PLOP3.LUT P0, PT, PT, PT, PT, 0x80, 0x8 ;  /* 0x000000000008781c */ /* 0x000fe40003f0f070 */
[----:B------:R-:W-:Y:S01]  /*3070*/  ISETP.NE.AND P2, PT, R124, RZ, PT ;  /* 0x000000ff7c00720c */ /* 0x000fe20003f45270 */
[----:B--23--:R-:W-:-:S12]  /*3080*/  @!P1 BRA `(.L_x_52) ;  /* 0x0000001c00e09947 */ /* 0x00cfd80003800000 */
.L_x_90:
[----:B------:R-:W-:Y:S02]  /*3090*/  HFMA2 R130, -RZ, RZ, 0, 0 ;  /* 0x00000000ff827431 */ /* 0x000fe400000001ff */
[--C-:B------:R-:W-:Y:S01]  /*30a0*/  IMAD.MOV.U32 R103, RZ, RZ, R90.reuse ;  /* 0x000000ffff677224 */ /* 0x100fe200078e005a */
[----:B------:R-:W-:Y:S01]  /*30b0*/  SHF.R.S32.HI R86, RZ, 0x1f, R90 ;  /* 0x0000001fff567819 */ /* 0x000fe2000001145a */
[----:B------:R-:W-:Y:S01]  /*30c0*/  IMAD R128, R106, 0x80, R109 ;  /* 0x000000806a807824 */ /* 0x000fe200078e026d */
[----:B------:R-:W-:-:S07]  /*30d0*/  MOV R129, RZ ;  /* 0x000000ff00817202 */ /* 0x000fce0000000f00 */
.L_x_58:
[----:B------:R-:W-:Y:S01]  /*30e0*/  IMAD.SHL.U32 R90, R130, 0x20, RZ ;  /* 0x00000020825a7824 */ /* 0x000fe200078e00ff */
[----:B------:R-:W-:Y:S05]  /*30f0*/  WARPSYNC.ALL ;  /* 0x0000000000007948 */ /* 0x000fea0003800000 */
[----:B------:R-:W-:Y:S01]  /*3100*/  NOP ;  /* 0x0000000000007918 */ /* 0x000fe20000000000 */
[----:B------:R-:W-:Y:S01]  /*3110*/  IMAD.IADD R2, R128, 0x1, R90 ;  /* 0x0000000180027824 */ /* 0x000fe200078e025a */
[----:B------:R-:W-:Y:S01]  /*3120*/  BSSY.RECONVERGENT B0, `(.L_x_53) ;  /* 0x0000063000007945 */ /* 0x000fe20003800200 */
[----:B------:R-:W-:-:S03]  /*3130*/  PLOP3.LUT P3, PT, P0, PT, PT, 0x80, 0x8 ;  /* 0x000000000008781c */ /* 0x000fc6000076f070 */
[----:B------:R-:W-:-:S13]  /*3140*/  R2UR UR4, R2 ;  /* 0x00000000020472ca */ /* 0x000fda00000e0000 */
[----:B------:R-:W3:Y:S01]  /*3150*/  LDTM.x32 R36, tmem[UR4+0x20] ;  /* 0x00002004002479ee */ /* 0x000ee200082c0000 */
[----:B------:R-:W-:-:S13]  /*3160*/  R2UR UR4, R2 ;  /* 0x00000000020472ca */ /* 0x000fda00000e0000 */
[----:B-1----:R-:W4:Y:S01]  /*3170*/  LDTM.x32 R4, tmem[UR4] ;  /* 0x00000004000479ee */ /* 0x002f2200082c0000 */
[-C--:B--23-5:R-:W-:Y:S02]  /*3180*/  FMUL2 R2, R36.F32x2.HI_LO, R125.reuse.F32 ;  /* 0x0000007d2402724a */ /* 0x0acfe40001000000 */
[-C--:B------:R-:W-:Y:S02]  /*3190*/  FMUL2 R36, R40.F32x2.HI_LO, R125.reuse.F32 ;  /* 0x0000007d2824724a */ /* 0x080fe40001000000 */
[-C--:B------:R-:W-:Y:S02]  /*31a0*/  FMUL2 R40, R44.F32x2.HI_LO, R125.reuse.F32 ;  /* 0x0000007d2c28724a */ /* 0x080fe40001000000 */
[-C--:B------:R-:W-:Y:S02]  /*31b0*/  FMUL2 R38, R38.F32x2.HI_LO, R125.reuse.F32 ;  /* 0x0000007d2626724a */ /* 0x080fe40001000000 */
[-C--:B------:R-:W-:Y:S02]  /*31c0*/  FMUL2 R42, R42.F32x2.HI_LO, R125.reuse.F32 ;  /* 0x0000007d2a2a724a */ /* 0x080fe40001000000 */
[----:B------:R-:W-:-:S02]  /*31d0*/  FMUL2 R44, R48.F32x2.HI_LO, R125.F32 ;  /* 0x0000007d302c724a */ /* 0x000fc40001000000 */
[-C--:B------:R-:W-:Y:S02]  /*31e0*/  FMUL2 R46, R46.F32x2.HI_LO, R125.reuse.F32 ;  /* 0x0000007d2e2e724a */ /* 0x080fe40001000000 */
        /* <DEDUP_REMOVED lines=9> */
[-C--:B----4-:R-:W-:Y:S01]  /*3280*/  FMUL2 R70, R8.F32x2.HI_LO, R125.reuse.F32 ;  /* 0x0000007d0846724a */ /* 0x090fe20001000000 */
[----:B------:R-:W-:Y:S01]  /*3290*/  F2FP.BF16.F32.PACK_AB R9, R39, R38 ;  /* 0x000000262709723e */ /* 0x000fe200000010ff */
[-C--:B------:R-:W-:Y:S01]  /*32a0*/  FMUL2 R72, R10.F32x2.HI_LO, R125.reuse.F32 ;  /* 0x0000007d0a48724a */ /* 0x080fe20001000000 */
        /* <DEDUP_REMOVED lines=27> */
[----:B------:R-:W-:Y:S01]  /*3460*/  FMUL2 R34, R34.F32x2.HI_LO, R125.F32 ;  /* 0x0000007d2222724a */ /* 0x000fe20001000000 */
[----:B------:R-:W-:Y:S01]  /*3470*/  F2FP.BF16.F32.PACK_AB R20, R57, R56 ;  /* 0x000000383914723e */ /* 0x000fe200000010ff */
[----:B------:R2:W-:Y:S01]  /*3480*/  STS.128 [R110], R8 ;  /* 0x000000086e007388 */ /* 0x0005e20000000c00 */
[----:B------:R-:W-:-:S02]  /*3490*/  F2FP.BF16.F32.PACK_AB R7, R73, R72 ;  /* 0x000000484907723e */ /* 0x000fc400000010ff */
[----:B------:R-:W-:Y:S01]  /*34a0*/  F2FP.BF16.F32.PACK_AB R6, R71, R70 ;  /* 0x000000464706723e */ /* 0x000fe200000010ff */
[----:B------:R3:W-:Y:S01]  /*34b0*/  STS.128 [R111], R12 ;  /* 0x0000000c6f007388 */ /* 0x0007e20000000c00 */
[----:B------:R-:W-:Y:S02]  /*34c0*/  F2FP.BF16.F32.PACK_AB R5, R69, R68 ;  /* 0x000000444505723e */ /* 0x000fe400000010ff */
[----:B------:R-:W-:Y:S01]  /*34d0*/  F2FP.BF16.F32.PACK_AB R4, R65, R64 ;  /* 0x000000404104723e */ /* 0x000fe200000010ff */
[----:B------:R4:W-:Y:S04]  /*34e0*/  STS.128 [R112], R16 ;  /* 0x0000001070007388 */ /* 0x0009e80000000c00 */
[----:B------:R1:W-:Y:S04]  /*34f0*/  STS.128 [R113], R20 ;  /* 0x0000001471007388 */ /* 0x0003e80000000c00 */
[----:B------:R1:W-:Y:S01]  /*3500*/  STS.128 [R114], R4 ;  /* 0x0000000472007388 */ /* 0x0003e20000000c00 */
[----:B--2---:R-:W-:-:S02]  /*3510*/  F2FP.BF16.F32.PACK_AB R11, R81, R80 ;  /* 0x00000050510b723e */ /* 0x004fc400000010ff */
[----:B------:R-:W-:Y:S02]  /*3520*/  F2FP.BF16.F32.PACK_AB R10, R79, R78 ;  /* 0x0000004e4f0a723e */ /* 0x000fe400000010ff */
[----:B------:R-:W-:Y:S02]  /*3530*/  F2FP.BF16.F32.PACK_AB R9, R77, R76 ;  /* 0x0000004c4d09723e */ /* 0x000fe400000010ff */
[----:B------:R-:W-:Y:S02]  /*3540*/  F2FP.BF16.F32.PACK_AB R8, R75, R74 ;  /* 0x0000004a4b08723e */ /* 0x000fe400000010ff */
[----:B---3--:R-:W-:Y:S02]  /*3550*/  F2FP.BF16.F32.PACK_AB R15, R27, R26 ;  /* 0x0000001a1b0f723e */ /* 0x008fe400000010ff */
[----:B------:R-:W-:Y:S01]  /*3560*/  F2FP.BF16.F32.PACK_AB R14, R25, R24 ;  /* 0x00000018190e723e */ /* 0x000fe200000010ff */
[----:B------:R1:W-:Y:S01]  /*3570*/  STS.128 [R115], R8 ;  /* 0x0000000873007388 */ /* 0x0003e20000000c00 */
[----:B------:R-:W-:-:S02]  /*3580*/  F2FP.BF16.F32.PACK_AB R13, R85, R84 ;  /* 0x00000054550d723e */ /* 0x000fc400000010ff */
[----:B------:R-:W-:Y:S02]  /*3590*/  F2FP.BF16.F32.PACK_AB R12, R83, R82 ;  /* 0x00000052530c723e */ /* 0x000fe400000010ff */
[----:B----4-:R-:W-:Y:S02]  /*35a0*/  F2FP.BF16.F32.PACK_AB R19, R35, R34 ;  /* 0x000000222313723e */ /* 0x010fe400000010ff */
[----:B------:R-:W-:Y:S01]  /*35b0*/  F2FP.BF16.F32.PACK_AB R18, R33, R32 ;  /* 0x000000202112723e */ /* 0x000fe200000010ff */
[----:B------:R1:W-:Y:S01]  /*35c0*/  STS.128 [R116], R12 ;  /* 0x0000000c74007388 */ /* 0x0003e20000000c00 */
[----:B------:R-:W-:Y:S02]  /*35d0*/  F2FP.BF16.F32.PACK_AB R17, R31, R30 ;  /* 0x0000001e1f11723e */ /* 0x000fe400000010ff */
[----:B------:R-:W-:-:S05]  /*35e0*/  F2FP.BF16.F32.PACK_AB R16, R29, R28 ;  /* 0x0000001c1d10723e */ /* 0x000fca00000010ff */
[----:B------:R1:W-:Y:S01]  /*35f0*/  STS.128 [R117], R16 ;  /* 0x0000001075007388 */ /* 0x0003e20000000c00 */
[----:B------:R2:W-:Y:S06]  /*3600*/  MEMBAR.ALL.CTA ;  /* 0x0000000000007992 */ /* 0x0005ec0000008000 */
[----:B--2---:R-:W2:Y:S02]  /*3610*/  FENCE.VIEW.ASYNC.S ;  /* 0x00000000000073c6 */ /* 0x004ea40000000000 */
[----:B--2---:R-:W-:Y:S06]  /*3620*/  BAR.SYNC.DEFER_BLOCKING 0x2, 0x80 ;  /* 0x0082000000007b1d */ /* 0x004fec0000010000 */
[----:B------:R-:W-:Y:S05]  /*3630*/  @P2 BRA `(.L_x_54) ;  /* 0x0000000000442947 */ /* 0x000fea0003800000 */
[----:B------:R-:W-:Y:S01]  /*3640*/  UIADD3 UR12, UP0, UPT, UR10, 0x240, URZ ;  /* 0x000002400a0c7890 */ /* 0x000fe2000ff1e0ff */
[----:B------:R-:W-:Y:S01]  /*3650*/  PLOP3.LUT P0, PT, PT, PT, PT, 0x80, 0x8 ;  /* 0x000000000008781c */ /* 0x000fe20003f0f070 */
[----:B------:R-:W-:Y:S01]  /*3660*/  IMAD R90, R89, 0x80, R90 ;  /* 0x00000080595a7824 */ /* 0x000fe200078e025a */
[----:B-1----:R-:W-:Y:S01]  /*3670*/  IADD3 R4, PT, PT, R87, 0x400, RZ ;  /* 0x0000040057047810 */ /* 0x002fe20007ffe0ff */
[----:B------:R-:W-:-:S12]  /*3680*/  UIADD3.X UR13, UPT, UPT, URZ, UR11, URZ, UP0, !UPT ;  /* 0x0000000bff0d7290 */ /* 0x000fd800087fe4ff */
.L_x_55:
[----:B------:R-:W-:Y:S02]  /*3690*/  PLOP3.LUT P1, PT, P1, P0, PT, 0xf2, 0x2f ;  /* 0x00000000002f781c */ /* 0x000fe40000f21e72 */
[----:B------:R-:W-:-:S08]  /*36a0*/  @P0 R2UR P1, UR6, R127 ;  /* 0x000000007f0602ca */ /* 0x000fd00000020000 */
[----:B------:R-:W-:Y:S02]  /*36b0*/  PLOP3.LUT P1, PT, P1, P0, PT, 0xf2, 0x2f ;  /* 0x00000000002f781c */ /* 0x000fe40000f21e72 */
[----:B------:R-:W-:-:S08]  /*36c0*/  @P0 R2UR.OR P1, UR5, R90 ;  /* 0x000000005a0502ca */ /* 0x000fd00000120000 */
[----:B------:R-:W-:Y:S02]  /*36d0*/  PLOP3.LUT P1, PT, P1, P0, PT, 0xf2, 0x2f ;  /* 0x00000000002f781c */ /* 0x000fe40000f21e72 */
[----:B------:R-:W-:-:S08]  /*36e0*/  @P0 R2UR.OR P1, UR4, R4 ;  /* 0x00000000040402ca */ /* 0x000fd00000120000 */
[----:B------:R-:W-:Y:S02]  /*36f0*/  @P0 PLOP3.LUT P0, PT, P1, PT, PT, 0x80, 0x8 ;  /* 0x000000000008081c */ /* 0x000fe40000f0f070 */
[----:B------:R-:W-:-:S03]  /*3700*/  PLOP3.LUT P1, PT, PT, PT, PT, 0x80, 0x8 ;  /* 0x000000000008781c */ /* 0x000fc60003f2f070 */
[----:B------:R1:W-:Y:S08]  /*3710*/  UTMASTG.2D [UR4], [UR12], desc[URZ] ;  /* 0x0000ff040c0073b5 */ /* 0x0003f00008009000 */
[----:B-1----:R-:W-:Y:S05]  /*3720*/  @P0 BRA.U.ANY `(.L_x_55) ;  /* 0xfffffffd00d80947 */ /* 0x002fea000393ffff */
[----:B------:R0:W-:Y:S01]  /*3730*/  UTMACMDFLUSH ;  /* 0x00000000000079b7 */ /* 0x0001e20000000000 */
[----:B------:R-:W-:-:S04]  /*3740*/  DEPBAR.LE SB0, 0x0 ;  /* 0x000080000000791a */ /* 0x000fc80000000000 */
.L_x_54:
[----:B------:R-:W-:Y:S05]  /*3750*/  BSYNC.RECONVERGENT B0 ;  /* 0x0000000000007941 */ /* 0x000fea0003800200 */
.L_x_53:
[----:B------:R-:W-:Y:S01]  /*3760*/  FMUL2 R92, R74.F32x2.HI_LO, -1.4426950216293334961 ;  /* 0xbfb8aa3b4a5c784a */ /* 0x000fe20001000000 */
[----:B------:R-:W-:Y:S01]  /*3770*/  BAR.SYNC.DEFER_BLOCKING 0x2, 0x80 ;  /* 0x0082000000007b1d */ /* 0x000fe20000010000 */
[----:B-1----:R-:W-:Y:S01]  /*3780*/  FMUL2 R10, R28.F32x2.HI_LO, -1.4426950216293334961 ;  /* 0xbfb8aa3b1c0a784a */ /* 0x002fe20001000000 */
[----:B------:R-:W-:Y:S01]  /*3790*/  ISETP.NE.AND P2, PT, R124, RZ, PT ;  /* 0x000000ff7c00720c */ /* 0x000fe20003f45270 */
[----:B------:R-:W-:Y:S02]  /*37a0*/  FMUL2 R22, R78.F32x2.HI_LO, -1.4426950216293334961 ;  /* 0xbfb8aa3b4e16784a */ /* 0x000fe40001000000 */
[----:B------:R-:W-:Y:S01]  /*37b0*/  FMUL2 R6, R32.F32x2.HI_LO, -1.4426950216293334961 ;  /* 0xbfb8aa3b2006784a */ /* 0x000fe20001000000 */
[----:B------:R-:W-:Y:S01]  /*37c0*/  MUFU.EX2 R92, R92 ;  /* 0x0000005c005c7308 */ /* 0x000fe20000000800 */
[----:B------:R-:W-:Y:S02]  /*37d0*/  FMUL2 R20, R80.F32x2.HI_LO, -1.4426950216293334961 ;  /* 0xbfb8aa3b5014784a */ /* 0x000fe40001000000 */
[----:B------:R-:W-:-:S02]  /*37e0*/  FMUL2 R4, R34.F32x2.HI_LO, -1.4426950216293334961 ;  /* 0xbfb8aa3b2204784a */ /* 0x000fc40001000000 */
[----:B------:R-:W-:Y:S02]  /*37f0*/  FMUL2 R100, R64.F32x2.HI_LO, -1.4426950216293334961 ;  /* 0xbfb8aa3b4064784a */ /* 0x000fe40001000000 */
[----:B------:R-:W-:Y:S01]  /*3800*/  FMUL2 R90, R76.F32x2.HI_LO, -1.4426950216293334961 ;  /* 0xbfb8aa3b4c5a784a */ /* 0x000fe20001000000 */
[----:B------:R-:W1:Y:S01]  /*3810*/  MUFU.EX2 R93, R93 ;  /* 0x0000005d005d7308 */ /* 0x000e620000000800 */
[----:B------:R-:W-:Y:S02]  /*3820*/  FMUL2 R8, R30.F32x2.HI_LO, -1.4426950216293334961 ;  /* 0xbfb8aa3b1e08784a */ /* 0x000fe40001000000 */
[----:B------:R-:W-:Y:S02]  /*3830*/  FMUL2 R98, R68.F32x2.HI_LO, -1.4426950216293334961 ;  /* 0xbfb8aa3b4462784a */ /* 0x000fe40001000000 */
[----:B------:R-:W-:Y:S02]  /*3840*/  FMUL2 R96, R70.F32x2.HI_LO, -1.4426950216293334961 ;  /* 0xbfb8aa3b4660784a */ /* 0x000fe40001000000 */
[----:B------:R-:W-:Y:S01]  /*3850*/  FMUL2 R94, R72.F32x2.HI_LO, -1.4426950216293334961 ;  /* 0xbfb8aa3b485e784a */ /* 0x000fe20001000000 */
[----:B------:R-:W-:Y:S01]  /*3860*/  MUFU.EX2 R10, R10 ;  /* 0x0000000a000a7308 */ /* 0x000fe20000000800 */
[----:B------:R-:W-:-:S02]  /*3870*/  FMUL2 R12, R26.F32x2.HI_LO, -1.4426950216293334961 ;  /* 0xbfb8aa3b1a0c784a */ /* 0x000fc40001000000 */
[----:B------:R-:W-:Y:S02]  /*3880*/  FMUL2 R18, R82.F32x2.HI_LO, -1.4426950216293334961 ;  /* 0xbfb8aa3b5212784a */ /* 0x000fe40001000000 */
[----:B------:R-:W-:Y:S02]  /*3890*/  FMUL2 R16, R84.F32x2.HI_LO, -1.4426950216293334961 ;  /* 0xbfb8aa3b5410784a */ /* 0x000fe40001000000 */
[----:B------:R-:W-:Y:S01]  /*38a0*/  FMUL2 R14, R24.F32x2.HI_LO, -1.4426950216293334961 ;  /* 0xbfb8aa3b180e784a */ /* 0x000fe20001000000 */
[----:B------:R-:W2:Y:S01]  /*38b0*/  MUFU.EX2 R11, R11 ;  /* 0x0000000b000b7308 */ /* 0x000ea20000000800 */
[----:B-1----:R-:W-:-:S07]  /*38c0*/  FADD2 R92, R92.F32x2.HI_LO, 1 ;  /* 0x3f8000005c5c744b */ /* 0x002fce0000200000 */
[----:B------:R-:W-:Y:S08]  /*38d0*/  MUFU.EX2 R22, R22 ;  /* 0x0000001600167308 */ /* 0x000ff00000000800 */
[----:B------:R-:W1:Y:S01]  /*38e0*/  MUFU.EX2 R23, R23 ;  /* 0x0000001700177308 */ /* 0x000e620000000800 */
[----:B--2---:R-:W-:-:S07]  /*38f0*/  FADD2 R10, R10.F32x2.HI_LO, 1 ;  /* 0x3f8000000a0a744b */ /* 0x004fce0000200000 */
[----:B------:R-:W-:Y:S08]  /*3900*/  MUFU.EX2 R6, R6 ;  /* 0x0000000600067308 */ /* 0x000ff00000000800 */
        /* <DEDUP_REMOVED lines=38> */
[----:B------:R-:W-:Y:S08]  /*3b70*/  MUFU.RCP R92, R92 ;  /* 0x0000005c005c7308 */ /* 0x000ff00000001000 */
[----:B------:R-:W1:Y:S01]  /*3b80*/  MUFU.RCP R93, R93 ;  /* 0x0000005d005d7308 */ /* 0x000e620000001000 */
[----:B--2---:R-:W-:-:S07]  /*3b90*/  FADD2 R14, R14.F32x2.HI_LO, 1 ;  /* 0x3f8000000e0e744b */ /* 0x004fce0000200000 */
[----:B------:R-:W-:Y:S08]  /*3ba0*/  MUFU.RCP R10, R10 ;  /* 0x0000000a000a7308 */ /* 0x000ff00000001000 */
[----:B------:R-:W2:Y:S01]  /*3bb0*/  MUFU.RCP R11, R11 ;  /* 0x0000000b000b7308 */ /* 0x000ea20000001000 */
[----:B-1----:R-:W-:-:S04]  /*3bc0*/  FMUL2 R92, R92.F32x2.HI_LO, R74.F32x2.HI_LO ;  /* 0x0000004a5c5c724a */ /* 0x002fc80000000000 */
[----:B------:R-:W-:-:S03]  /*3bd0*/  FMUL2 R92, R92.F32x2.HI_LO, R40.F32x2.HI_LO ;  /* 0x000000285c5c724a */ /* 0x000fc60000000000 */
[----:B------:R-:W-:Y:S01]  /*3be0*/  MUFU.RCP R22, R22 ;  /* 0x0000001600167308 */ /* 0x000fe20000001000 */
[----:B------:R-:W-:-:S07]  /*3bf0*/  FMUL2 R92, R92.F32x2.HI_LO, R88.F32 ;  /* 0x000000585c5c724a */ /* 0x000fce0001000000 */
[----:B------:R-:W1:Y:S01]  /*3c00*/  MUFU.RCP R23, R23 ;  /* 0x0000001700177308 */ /* 0x000e620000001000 */
[----:B--2---:R-:W-:-:S04]  /*3c10*/  FMUL2 R10, R10.F32x2.HI_LO, R28.F32x2.HI_LO ;  /* 0x0000001c0a0a724a */ /* 0x004fc80000000000 */
[----:B------:R-:W-:-:S03]  /*3c20*/  FMUL2 R10, R10.F32x2.HI_LO, R56.F32x2.HI_LO ;  /* 0x000000380a0a724a */ /* 0x000fc60000000000 */
[----:B------:R-:W-:Y:S01]  /*3c30*/  MUFU.RCP R6, R6 ;  /* 0x0000000600067308 */ /* 0x000fe20000001000 */
[----:B------:R-:W-:-:S07]  /*3c40*/  FMUL2 R10, R10.F32x2.HI_LO, R88.F32 ;  /* 0x000000580a0a724a */ /* 0x000fce0001000000 */
        /* <DEDUP_REMOVED lines=16> */
[----:B------:R-:W-:Y:S01]  /*3d50*/  FMUL2 R66, R4.F32x2.HI_LO, R66.F32x2.HI_LO ;  /* 0x000000420442724a */ /* 0x000fe20000000000 */
[----:B------:R-:W-:Y:S02]  /*3d60*/  F2FP.BF16.F32.PACK_AB R4, R11, R10 ;  /* 0x0000000a0b04723e */ /* 0x000fe400000010ff */
[----:B------:R-:W-:Y:S01]  /*3d70*/  MUFU.RCP R90, R90 ;  /* 0x0000005a005a7308 */ /* 0x000fe20000001000 */
[----:B------:R-:W-:-:S05]  /*3d80*/  FMUL2 R66, R66.F32x2.HI_LO, R88.F32 ;  /* 0x000000584242724a */ /* 0x000fca0001000000 */
[----:B------:R-:W-:Y:S02]  /*3d90*/  FMNMX.NAN R32, |R21|, |R67|, !PT ;  /* 0x4000004315207209 */ /* 0x000fe40007820200 */
[----:B------:R-:W2:Y:S01]  /*3da0*/  MUFU.RCP R91, R91 ;  /* 0x0000005b005b7308 */ /* 0x000ea20000001000 */
[----:B-1----:R-:W-:Y:S01]  /*3db0*/  FMUL2 R100, R100.F32x2.HI_LO, R64.F32x2.HI_LO ;  /* 0x000000406464724a */ /* 0x002fe20000000000 */
[----:B------:R-:W-:-:S03]  /*3dc0*/  FMNMX.NAN R33, |R20|, |R66|, !PT ;  /* 0x4000004214217209 */ /* 0x000fc60007820200 */
        /* <DEDUP_REMOVED lines=11> */
[----:B------:R-:W-:Y:S08]  /*3e80*/  MUFU.RCP R96, R96 ;  /* 0x0000006000607308 */ /* 0x000ff00000001000 */
        /* <DEDUP_REMOVED lines=11> */
[----:B--2---:R-:W-:-:S07]  /*3f40*/  FMUL2 R94, R94.F32x2.HI_LO, R72.F32x2.HI_LO ;  /* 0x000000485e5e724a */ /* 0x004fce0000000000 */
[----:B------:R-:W-:Y:S08]  /*3f50*/  MUFU.RCP R18, R18 ;  /* 0x0000001200127308 */ /* 0x000ff00000001000 */
[----:B------:R-:W2:Y:S01]  /*3f60*/  MUFU.RCP R19, R19 ;  /* 0x0000001300137308 */ /* 0x000ea20000001000 */
[----:B-1----:R-:W-:Y:S01]  /*3f70*/  FMUL2 R12, R12.F32x2.HI_LO, R26.F32x2.HI_LO ;  /* 0x0000001a0c0c724a */ /* 0x002fe20000000000 */
[----:B------:R-:W-:-:S02]  /*3f80*/  FMNMX.NAN R26, |R93|, |R11|, !PT ;  /* 0x4000000b5d1a7209 */ /* 0x000fc40007820200 */
[----:B------:R-:W-:Y:S01]  /*3f90*/  FMNMX.NAN R27, |R92|, |R10|, !PT ;  /* 0x4000000a5c1b7209 */ /* 0x000fe20007820200 */
[----:B------:R-:W-:Y:S01]  /*3fa0*/  FMUL2 R10, R6.F32x2.HI_LO, R88.F32 ;  /* 0x00000058060a724a */ /* 0x000fe20001000000 */
[----:B------:R-:W-:Y:S01]  /*3fb0*/  F2FP.BF16.F32.PACK_AB R7, R67, R66 ;  /* 0x000000424307723e */ /* 0x000fe200000010ff */
[----:B------:R-:W-:Y:S01]  /*3fc0*/  FMUL2 R58, R12.F32x2.HI_LO, R58.F32x2.HI_LO ;  /* 0x0000003a0c3a724a */ /* 0x000fe20000000000 */
[----:B------:R-:W-:Y:S01]  /*3fd0*/  MUFU.RCP R16, R16 ;  /* 0x0000001000107308 */ /* 0x000fe20000001000 */
[-C--:B------:R-:W-:Y:S01]  /*3fe0*/  FMUL2 R12, R8.F32x2.HI_LO, R88.reuse.F32 ;  /* 0x00000058080c724a */ /* 0x080fe20001000000 */
[----:B------:R-:W-:Y:S01]  /*3ff0*/  FMNMX.NAN R30, |R23|, |R11|, !PT ;  /* 0x4000000b171e7209 */ /* 0x000fe20007820200 */
[----:B------:R-:W-:Y:S01]  /*4000*/  FMUL2 R58, R58.F32x2.HI_LO, R88.F32 ;  /* 0x000000583a3a724a */ /* 0x000fe20001000000 */
[-C--:B------:R-:W-:Y:S02]  /*4010*/  F2FP.BF16.F32.PACK_AB R6, R11, R10.reuse ;  /* 0x0000000a0b06723e */ /* 0x080fe400000010ff */
[----:B------:R-:W-:-:S02]  /*4020*/  FMNMX.NAN R31, |R22|, |R10|, !PT ;  /* 0x4000000a161f7209 */ /* 0x000fc40007820200 */
[----:B------:R-:W1:Y:S01]  /*4030*/  MUFU.RCP R17, R17 ;  /* 0x0000001100117308 */ /* 0x000e620000001000 */
[----:B--2---:R-:W-:Y:S01]  /*4040*/  FMUL2 R18, R18.F32x2.HI_LO, R82.F32x2.HI_LO ;  /* 0x000000521212724a */ /* 0x004fe20000000000 */
[----:B------:R-:W-:Y:S02]  /*4050*/  F2FP.BF16.F32.PACK_AB R10, R23, R22 ;  /* 0x00000016170a723e */ /* 0x000fe400000010ff */
[----:B------:R-:W-:Y:S01]  /*4060*/  F2FP.BF16.F32.PACK_AB R11, R21, R20 ;  /* 0x00000014150b723e */ /* 0x000fe200000010ff */
[----:B------:R-:W-:Y:S01]  /*4070*/  FMUL2 R18, R18.F32x2.HI_LO, R48.F32x2.HI_LO ;  /* 0x000000301212724a */ /* 0x000fe20000000000 */
[----:B------:R-:W-:Y:S02]  /*4080*/  FMNMX.NAN R28, |R91|, |R13|, !PT ;  /* 0x4000000d5b1c7209 */ /* 0x000fe40007820200 */
[----:B------:R-:W-:Y:S01]  /*4090*/  MUFU.RCP R14, R14 ;  /* 0x0000000e000e7308 */ /* 0x000fe20000001000 */
[----:B------:R-:W-:Y:S01]  /*40a0*/  FMUL2 R22, R18.F32x2.HI_LO, R88.F32 ;  /* 0x000000581216724a */ /* 0x000fe20001000000 */
[----:B------:R-:W-:-:S02]  /*40b0*/  F2FP.BF16.F32.PACK_AB R5, R13, R12 ;  /* 0x0000000c0d05723e */ /* 0x000fc400000010ff */
[----:B------:R-:W-:Y:S02]  /*40c0*/  FMNMX.NAN R29, |R90|, |R12|, !PT ;  /* 0x4000000c5a1d7209 */ /* 0x000fe40007820200 */
[----:B------:R-:W-:Y:S02]  /*40d0*/  F2FP.BF16.F32.PACK_AB R12, R101, R100 ;  /* 0x00000064650c723e */ /* 0x000fe400000010ff */
[----:B------:R-:W2:Y:S01]  /*40e0*/  MUFU.RCP R15, R15 ;  /* 0x0000000f000f7308 */ /* 0x000ea20000001000 */
[----:B-1----:R-:W-:Y:S01]  /*40f0*/  FMUL2 R16, R16.F32x2.HI_LO, R84.F32x2.HI_LO ;  /* 0x000000541010724a */ /* 0x002fe20000000000 */
[----:B------:R-:W-:Y:S02]  /*4100*/  F2FP.BF16.F32.PACK_AB R13, R99, R98 ;  /* 0x00000062630d723e */ /* 0x000fe400000010ff */
[----:B------:R-:W-:Y:S01]  /*4110*/  F2FP.BF16.F32.PACK_AB R8, R93, R92 ;  /* 0x0000005c5d08723e */ /* 0x000fe200000010ff */
[----:B------:R-:W-:Y:S01]  /*4120*/  FMUL2 R16, R16.F32x2.HI_LO, R54.F32x2.HI_LO ;  /* 0x000000361010724a */ /* 0x000fe20000000000 */
[----:B------:R-:W-:-:S02]  /*4130*/  F2FP.BF16.F32.PACK_AB R9, R91, R90 ;  /* 0x0000005a5b09723e */ /* 0x000fc400000010ff */
[----:B------:R-:W-:Y:S01]  /*4140*/  F2FP.BF16.F32.PACK_AB R19, R59, R58 ;  /* 0x0000003a3b13723e */ /* 0x000fe200000010ff */
[----:B------:R-:W-:Y:S01]  /*4150*/  FMUL2 R20, R16.F32x2.HI_LO, R88.F32 ;  /* 0x000000581014724a */ /* 0x000fe20001000000 */
[----:B------:R-:W-:Y:S02]  /*4160*/  F2FP.BF16.F32.PACK_AB R16, R23, R22 ;  /* 0x000000161710723e */ /* 0x000fe400000010ff */
[----:B------:R-:W-:Y:S02]  /*4170*/  FMNMX3.NAN R26, |R101|, |R23|, R26, !PT ;  /* 0x40000017651a7276 */ /* 0x000fe4000782021a */
[----:B------:R-:W-:Y:S02]  /*4180*/  F2FP.BF16.F32.PACK_AB R17, R21, R20 ;  /* 0x000000141511723e */ /* 0x000fe400000010ff */
[----:B------:R-:W-:Y:S01]  /*4190*/  FMNMX3.NAN R28, |R99|, |R21|, R28, !PT ;  /* 0x40000015631c7276 */ /* 0x000fe2000782021c */
[----:B--2---:R-:W-:Y:S01]  /*41a0*/  FMUL2 R14, R14.F32x2.HI_LO, R24.F32x2.HI_LO ;  /* 0x000000180e0e724a */ /* 0x004fe20000000000 */
[----:B------:R-:W-:Y:S01]  /*41b0*/  FMNMX3.NAN R29, |R98|, |R20|, R29, !PT ;  /* 0x40000014621d7276 */ /* 0x000fe2000782021d */
[----:B------:R-:W-:Y:S01]  /*41c0*/  FMUL2 R24, R94.F32x2.HI_LO, R42.F32x2.HI_LO ;  /* 0x0000002a5e18724a */ /* 0x000fe20000000000 */
[----:B------:R-:W-:Y:S01]  /*41d0*/  FMNMX3.NAN R27, |R100|, |R22|, R27, !PT ;  /* 0x40000016641b7276 */ /* 0x000fe2000782021b */
[----:B------:R-:W-:Y:S01]  /*41e0*/  FMUL2 R52, R14.F32x2.HI_LO, R52.F32x2.HI_LO ;  /* 0x000000340e34724a */ /* 0x000fe20000000000 */
[----:B------:R-:W-:Y:S01]  /*41f0*/  F2FP.BF16.F32.PACK_AB R14, R3, R2 ;  /* 0x00000002030e723e */ /* 0x000fe200000010ff */
[----:B------:R-:W-:-:S02]  /*4200*/  FMUL2 R24, R24.F32x2.HI_LO, R88.F32 ;  /* 0x000000581818724a */ /* 0x000fc40001000000 */
[----:B------:R-:W-:-:S03]  /*4210*/  FMUL2 R52, R52.F32x2.HI_LO, R88.F32 ;  /* 0x000000583434724a */ /* 0x000fc60001000000 */
[----:B------:R-:W-:Y:S02]  /*4220*/  F2FP.BF16.F32.PACK_AB R15, R25, R24 ;  /* 0x00000018190f723e */ /* 0x000fe400000010ff */
[----:B------:R-:W-:Y:S02]  /*4230*/  F2FP.BF16.F32.PACK_AB R18, R53, R52 ;  /* 0x000000343512723e */ /* 0x000fe400000010ff */
[----:B------:R-:W-:Y:S01]  /*4240*/  FMNMX3.NAN R25, |R25|, |R59|, R32, !PT ;  /* 0x4000003b19197276 */ /* 0x000fe20007820220 */
[----:B------:R1:W-:Y:S01]  /*4250*/  STS.128 [R118], R12 ;  /* 0x0000000c76007388 */ /* 0x0003e20000000c00 */
[----:B------:R-:W-:Y:S02]  /*4260*/  FMNMX3.NAN R24, |R24|, |R58|, R33, !PT ;  /* 0x4000003a18187276 */ /* 0x000fe40007820221 */
[----:B------:R-:W-:Y:S01]  /*4270*/  FMNMX3.NAN R3, |R3|, |R53|, R30, !PT ;  /* 0x4000003503037276 */ /* 0x000fe2000782021e */
[----:B------:R1:W-:Y:S01]  /*4280*/  STS.128 [R119], R8 ;  /* 0x0000000877007388 */ /* 0x0003e20000000c00 */
[----:B------:R-:W-:-:S02]  /*4290*/  FMNMX3.NAN R2, |R2|, |R52|, R31, !PT ;  /* 0x4000003402027276 */ /* 0x000fc4000782021f */
[----:B------:R-:W-:Y:S01]  /*42a0*/  FMNMX.NAN R25, R28, R25, !PT ;  /* 0x000000191c197209 */ /* 0x000fe20007820000 */
[----:B------:R1:W-:Y:S01]  /*42b0*/  STS.128 [R120], R16 ;  /* 0x0000001078007388 */ /* 0x0003e20000000c00 */
[----:B------:R-:W-:Y:S02]  /*42c0*/  FMNMX.NAN R24, R29, R24, !PT ;  /* 0x000000181d187209 */ /* 0x000fe40007820000 */
[----:B------:R-:W-:Y:S01]  /*42d0*/  FMNMX3.NAN R3, R26, R3, R25, !PT ;  /* 0x000000031a037276 */ /* 0x000fe20007820019 */
[----:B------:R1:W-:Y:S01]  /*42e0*/  STS.128 [R121], R4 ;  /* 0x0000000479007388 */ /* 0x0003e20000000c00 */
[----:B------:R-:W-:Y:S01]  /*42f0*/  FMNMX3.NAN R2, R27, R2, R24, !PT ;  /* 0x000000021b027276 */ /* 0x000fe20007820018 */
[----:B------:R2:W-:Y:S06]  /*4300*/  MEMBAR.ALL.CTA ;  /* 0x0000000000007992 */ /* 0x0005ec0000008000 */
[----:B--2---:R-:W2:Y:S01]  /*4310*/  FENCE.VIEW.ASYNC.S ;  /* 0x00000000000073c6 */ /* 0x004ea20000000000 */
[----:B------:R-:W-:-:S04]  /*4320*/  FMNMX3.NAN R2, R2, R3, RZ, !PT ;  /* 0x0000000302027276 */ /* 0x000fc800078200ff */
[----:B------:R-:W-:Y:S01]  /*4330*/  FMNMX R129, R2, R129, !PT ;  /* 0x0000008102817209 */ /* 0x000fe20007800000 */
[----:B--2---:R-:W-:Y:S06]  /*4340*/  BAR.SYNC.DEFER_BLOCKING 0x2, 0x80 ;  /* 0x0082000000007b1d */ /* 0x004fec0000010000 */
[----:B------:R-:W-:Y:S05]  /*4350*/  @P2 BRA `(.L_x_56) ;  /* 0x0000000000442947 */ /* 0x000fea0003800000 */
[----:B------:R-:W-:Y:S01]  /*4360*/  IMAD R130, R89, 0x4, R130 ;  /* 0x0000000459827824 */ /* 0x000fe200078e0282 */
[----:B------:R-:W-:Y:S01]  /*4370*/  UIADD3 UR12, UP0, UPT, UR10, 0x2c0, URZ ;  /* 0x000002c00a0c7890 */ /* 0x000fe2000ff1e0ff */
[----:B------:R-:W-:Y:S02]  /*4380*/  PLOP3.LUT P0, PT, PT, PT, PT, 0x80, 0x8 ;  /* 0x000000000008781c */ /* 0x000fe40003f0f070 */
[----:B------:R-:W-:Y:S01]  /*4390*/  IADD3 R2, PT, PT, R87, 0x4400, RZ ;  /* 0x0000440057027810 */ /* 0x000fe20007ffe0ff */
[----:B------:R-:W-:Y:S01]  /*43a0*/  IMAD.SHL.U32 R130, R130, 0x10, RZ ;  /* 0x0000001082827824 */ /* 0x000fe200078e00ff */
[----:B------:R-:W-:-:S12]  /*43b0*/  UIADD3.X UR13, UPT, UPT, URZ, UR11, URZ, UP0, !UPT ;  /* 0x0000000bff0d7290 */ /* 0x000fd800087fe4ff */
.L_x_57:
        /* <DEDUP_REMOVED lines=9> */
[----:B--2---:R-:W-:Y:S05]  /*4450*/  @P0 BRA.U.ANY `(.L_x_57) ;  /* 0xfffffffd00d80947 */ /* 0x004fea000393ffff */
[----:B------:R0:W-:Y:S02]  /*4460*/  UTMACMDFLUSH ;  /* 0x00000000000079b7 */ /* 0x0001e40000000000 */
.L_x_56:
[----:B------:R-:W-:Y:S01]  /*4470*/  BAR.SYNC.DEFER_BLOCKING 0x2, 0x80 ;  /* 0x0082000000007b1d */ /* 0x000fe20000010000 */
[----:B------:R-:W-:Y:S01]  /*4480*/  HFMA2 R130, -RZ, RZ, 0, 1.1920928955078125e-07 ;  /* 0x00000002ff827431 */ /* 0x000fe200000001ff */
[----:B------:R-:W-:-:S04]  /*4490*/  PLOP3.LUT P0, PT, PT, PT, PT, 0x8, 0x80 ;  /* 0x000000000080781c */ /* 0x000fc80003f0e170 */
[----:B------:R-:W-:Y:S09]  /*44a0*/  @P3 BRA `(.L_x_58) ;  /* 0xffffffec000c3947 */ /* 0x000ff2000383ffff */
[----:B------:R-:W-:Y:S01]  /*44b0*/  ELECT P0, URZ, PT ;  /* 0x0000000000ff782f */ /* 0x000fe20003800000 */
[C---:B------:R-:W-:Y:S01]  /*44c0*/  IMAD R3, R108.reuse, 0x8, R87 ;  /* 0x000000086c037824 */ /* 0x040fe200078e0257 */
[----:B------:R-:W-:Y:S01]  /*44d0*/  SHF.L.U32 R2, R107, 0x1f, RZ ;  /* 0x0000001f6b027819 */ /* 0x000fe200000006ff */
[----:B------:R-:W-:Y:S01]  /*44e0*/  BSSY B0, `(.L_x_59) ;  /* 0x0000006000007945 */ /* 0x000fe20003800000 */
[----:B------:R-:W-:-:S09]  /*44f0*/  LEA R91, R108, R87, 0x4 ;  /* 0x000000576c5b7211 */ /* 0x000fd200078e20ff */
[----:B-1----:R-:W-:-:S04]  /*4500*/  @P0 IMAD.MOV.U32 R5, RZ, RZ, 0x1 ;  /* 0x00000001ff050424 */ /* 0x002fc800078e00ff */
[----:B------:R1:W-:Y:S01]  /*4510*/  @P0 SYNCS.ARRIVE.TRANS64.ART0 RZ, [R126+URZ+0x60], R5 ;  /* 0x000060057eff09a7 */ /* 0x0003e200085000ff */
[----:B------:R-:W2:Y:S02]  /*4520*/  SYNCS.PHASECHK.TRANS64.TRYWAIT P0, [R3+URZ+0x70], R2 ;  /* 0x00007002030075a7 */ /* 0x000ea400080011ff */
[----:B-12---:R-:W-:Y:S05]  /*4530*/  @!P0 BRA `(.L_x_60) ;  /* 0x0000000800cc8947 */ /* 0x006fea0003800000 */
.L_x_92:
[----:B------:R-:W-:Y:S05]  /*4540*/  BSYNC B0 ;  /* 0x0000000000007941 */ /* 0x000fea0003800000 */
.L_x_59:
[----:B------:R-:W2:Y:S01]  /*4550*/  LDS.128 R88, [R91+0x33410] ;  /* 0x033410005b587984 */ /* 0x000ea20000000c00 */
[----:B------:R-:W-:Y:S01]  /*4560*/  CREDUX.MAXABS.F32.NAN UR4, R129 ;  /* 0x00000000810472cc */ /* 0x000fe20000006400 */
[----:B------:R-:W-:Y:S01]  /*4570*/  BSSY.RECONVERGENT B0, `(.L_x_61) ;  /* 0x0000014000007945 */ /* 0x000fe20003800200 */
[----:B------:R-:W-:Y:S01]  /*4580*/  ISETP.NE.AND P0, PT, R102, RZ, PT ;  /* 0x000000ff6600720c */ /* 0x000fe20003f05270 */
[----:B------:R3:W-:Y:S06]  /*4590*/  MEMBAR.ALL.CTA ;  /* 0x0000000000007992 */ /* 0x0007ec0000008000 */
[----:B---3--:R-:W3:Y:S01]  /*45a0*/  FENCE.VIEW.ASYNC.S ;  /* 0x00000000000073c6 */ /* 0x008ee20000000000 */
[----:B------:R-:W-:-:S02]  /*45b0*/  VIADD R106, R106, 0x1 ;  /* 0x000000016a6a7836 */ /* 0x000fc40000000000 */
[----:B------:R-:W-:Y:S02]  /*45c0*/  VIADD R108, R108, 0x1 ;  /* 0x000000016c6c7836 */ /* 0x000fe40000000000 */
[----:B-1----:R-:W-:Y:S01]  /*45d0*/  IMAD.U32 R5, RZ, RZ, UR4 ;  /* 0x00000004ff057e24 */ /* 0x002fe2000f8e00ff */
[----:B---3--:R1:W-:Y:S04]  /*45e0*/  SYNCS.ARRIVE.TRANS64.ART0 RZ, [R3+URZ+0x80], R0 ;  /* 0x0000800003ff79a7 */ /* 0x0083e800085000ff */
[----:B------:R1:W-:Y:S01]  /*45f0*/  @!P0 STS [R122+0x33400], R5 ;  /* 0x033400057a008388 */ /* 0x0003e20000000800 */
[----:B------:R-:W-:Y:S01]  /*4600*/  BAR.SYNC.DEFER_BLOCKING 0x2, 0x80 ;  /* 0x0082000000007b1d */ /* 0x000fe20000010000 */
[----:B------:R-:W-:-:S13]  /*4610*/  LOP3.LUT P0, RZ, R124, R102, RZ, 0xfc, !PT ;  /* 0x000000667cff7212 */ /* 0x000fda000780fcff */
[----:B------:R-:W-:Y:S05]  /*4620*/  @P0 BRA `(.L_x_62) ;  /* 0x0000000000200947 */ /* 0x000fea0003800000 */
[----:B------:R-:W-:Y:S01]  /*4630*/  IMAD.U32 R87, RZ, RZ, UR7 ;  /* 0x00000007ff577e24 */ /* 0x000fe2000f8e00ff */
[----:B------:R-:W3:Y:S04]  /*4640*/  LDCU.64 UR4, c[0x0][0x740] ;  /* 0x0000e800ff0477ac */ /* 0x000ee80008000a00 */
[----:B-1----:R-:W1:Y:S01]  /*4650*/  LDS.128 R4, [R87+0x33400] ;  /* 0x0334000057047984 */ /* 0x002e620000000c00 */
[----:B---3--:R-:W-:-:S04]  /*4660*/  LEA R2, P0, R103, UR4, 0x2 ;  /* 0x0000000467027c11 */ /* 0x008fc8000f8010ff */
[----:B------:R-:W-:Y:S02]  /*4670*/  LEA.HI.X R3, R103, UR5, R86, 0x2, P0 ;  /* 0x0000000567037c11 */ /* 0x000fe400080f1456 */
[----:B-1----:R-:W-:-:S04]  /*4680*/  FMNMX3 R4, R4, RZ, R5, !PT ;  /* 0x000000ff04047276 */ /* 0x002fc80007800005 */
[----:B------:R-:W-:-:S05]  /*4690*/  FMNMX3 R7, R4, R6, R7, !PT ;  /* 0x0000000604077276 */ /* 0x000fca0007800007 */
[----:B------:R3:W-:Y:S02]  /*46a0*/  REDG.E.MAX.S32.STRONG.GPU desc[UR22][R2.64], R7 ;  /* 0x000000070200798e */ /* 0x0007e4000d12e316 */
.L_x_62:
[----:B------:R-:W-:Y:S05]  /*46b0*/  BSYNC.RECONVERGENT B0 ;  /* 0x0000000000007941 */ /* 0x000fea0003800200 */
.L_x_61:
[----:B--2---:R-:W-:Y:S02]  /*46c0*/  ISETP.NE.AND P0, PT, R91, 0x1, PT ;  /* 0x000000015b00780c */ /* 0x004fe40003f05270 */
[----:B------:R-:W-:Y:S02]  /*46d0*/  ISETP.NE.AND P1, PT, R108, 0x2, PT ;  /* 0x000000026c00780c */ /* 0x000fe40003f25270 */
[----:B------:R-:W-:Y:S02]  /*46e0*/  ISETP.NE.AND P2, PT, R106, 0x2, PT ;  /* 0x000000026a00780c */ /* 0x000fe40003f45270 */
[----:B------:R-:W-:Y:S02]  /*46f0*/  SEL R4, RZ, 0x1, P1 ;  /* 0x00000001ff047807 */ /* 0x000fe40000800000 */
[----:B---3--:R-:W-:Y:S02]  /*4700*/  SEL R2, RZ, 0x1, P2 ;  /* 0x00000001ff027807 */ /* 0x008fe40001000000 */
[----:B------:R-:W-:-:S02]  /*4710*/  LOP3.LUT R107, R107, R4, RZ, 0x3c, !PT ;  /* 0x000000046b6b7212 */ /* 0x000fc400078e3cff */
[----:B------:R-:W-:Y:S02]  /*4720*/  LOP3.LUT R105, R105, R2, RZ, 0x3c, !PT ;  /* 0x0000000269697212 */ /* 0x000fe400078e3cff */
[----:B------:R-:W-:Y:S02]  /*4730*/  SEL R108, R108, RZ, P1 ;  /* 0x000000ff6c6c7207 */ /* 0x000fe40000800000 */
[----:B------:R-:W-:Y:S01]  /*4740*/  SEL R106, R106, RZ, P2 ;  /* 0x000000ff6a6a7207 */ /* 0x000fe20001000000 */
[----:B------:R-:W-:Y:S06]  /*4750*/  @!P0 BRA `(.L_x_63) ;  /* 0xffffffe800148947 */ /* 0x000fec000383ffff */
.L_x_51:
[----:B------:R-:W-:-:S13]  /*4760*/  ISETP.NE.AND P0, PT, R124, RZ, PT ;  /* 0x000000ff7c00720c */ /* 0x000fda0003f05270 */
[----:B------:R-:W-:Y:S05]  /*4770*/  @P0 BRA `(.L_x_64) ;  /* 0x00000000001c0947 */ /* 0x000fea0003800000 */
[----:B------:R-:W3:Y:S01]  /*4780*/  S2UR UR4, SR_CgaCtaId ;  /* 0x00000000000479c3 */ /* 0x000ee20000008800 */
[----:B------:R-:W-:Y:S02]  /*4790*/  ELECT P1, URZ, PT ;  /* 0x0000000000ff782f */ /* 0x000fe40003820000 */
[----:B------:R-:W-:Y:S01]  /*47a0*/  MOV R2, 0x1 ;  /* 0x0000000100027802 */ /* 0x000fe20000000f00 */
[----:B------:R-:W-:-:S04]  /*47b0*/  UMOV UR5, 0x40 ;  /* 0x0000004000057882 */ /* 0x000fc80000000000 */
[----:B------:R-:W-:Y:S01]  /*47c0*/  UVIRTCOUNT.DEALLOC.SMPOOL 0x80 ;  /* 0x000000800000784c */ /* 0x000fe20000000000 */
[----:B---3--:R-:W-:-:S09]  /*47d0*/  ULEA UR4, UR4, UR5, 0x18 ;  /* 0x0000000504047291 */ /* 0x008fd2000f8ec0ff */
[----:B------:R3:W-:Y:S03]  /*47e0*/  @P1 STS.U8 [UR4], R2 ;  /* 0x00000002ff001988 */ /* 0x0007e60008000004 */
.L_x_64:
[----:B------:R-:W-:Y:S06]  /*47f0*/  BAR.SYNC.DEFER_BLOCKING 0x2, 0x80 ;  /* 0x0082000000007b1d */ /* 0x000fec0000010000 */
[----:B------:R-:W-:Y:S05]  /*4800*/  @P0 BRA `(.L_x_65) ;  /* 0x00000000009c0947 */ /* 0x000fea0003800000 */
[----:B------:R-:W4:Y:S01]  /*4810*/  S2UR UR5, SR_CgaCtaId ;  /* 0x00000000000579c3 */ /* 0x000f220000008800 */
[----:B------:R-:W-:Y:S01]  /*4820*/  NOP ;  /* 0x0000000000007918 */ /* 0x000fe20000000000 */
[----:B------:R-:W-:Y:S01]  /*4830*/  UMOV UR4, 0x50 ;  /* 0x0000005000047882 */ /* 0x000fe20000000000 */
[----:B------:R-:W-:Y:S01]  /*4840*/  LOP3.LUT R4, R123, 0xffff, RZ, 0xc0, !PT ;  /* 0x0000ffff7b047812 */ /* 0x000fe200078ec0ff */
[----:B-12---:R-:W-:-:S03]  /*4850*/  IMAD.MOV.U32 R3, RZ, RZ, 0xffff ;  /* 0x0000ffffff037424 */ /* 0x006fc600078e00ff */
[----:B------:R-:W-:-:S04]  /*4860*/  SHF.R.U32.HI R4, RZ, 0x5, R4 ;  /* 0x00000005ff047819 */ /* 0x000fc80000011604 */
[----:B------:R-:W-:Y:S01]  /*4870*/  SHF.L.U32 R3, R3, R4, RZ ;  /* 0x0000000403037219 */ /* 0x000fe200000006ff */
[----:B------:R-:W-:-:S05]  /*4880*/  VIADD R5, R4, 0x10 ;  /* 0x0000001004057836 */ /* 0x000fca0000000000 */
[----:B------:R-:W-:Y:S01]  /*4890*/  SHF.L.U32 R0, R0, R5, RZ ;  /* 0x0000000500007219 */ /* 0x000fe200000006ff */
[----:B----4-:R-:W-:-:S03]  /*48a0*/  ULEA UR5, UR5, UR4, 0x18 ;  /* 0x0000000405057291 */ /* 0x010fc6000f8ec0ff */
[----:B------:R-:W-:-:S04]  /*48b0*/  LOP3.LUT R5, R0, R3, RZ, 0xfc, !PT ;  /* 0x0000000300057212 */ /* 0x000fc800078efcff */
[C---:B------:R-:W-:Y:S02]  /*48c0*/  LOP3.LUT R3, R5.reuse, 0xffff, RZ, 0xc0, !PT ;  /* 0x0000ffff05037812 */ /* 0x040fe400078ec0ff */
[----:B---3--:R-:W1:Y:S02]  /*48d0*/  LDS R2, [UR5] ;  /* 0x00000005ff027984 */ /* 0x008e640008000800 */
[----:B-1----:R-:W-:-:S04]  /*48e0*/  LOP3.LUT R0, R5, 0xffff, R2, 0x80, !PT ;  /* 0x0000ffff05007812 */ /* 0x002fc800078e8002 */
[----:B------:R-:W-:-:S13]  /*48f0*/  ISETP.NE.AND P0, PT, R0, R3, PT ;  /* 0x000000030000720c */ /* 0x000fda0003f05270 */
[----:B------:R-:W-:Y:S05]  /*4900*/  @P0 BRA `(.L_x_66) ;  /* 0x0000000000500947 */ /* 0x000fea0003800000 */
[----:B------:R-:W-:Y:S02]  /*4910*/  SHF.R.U32.HI R0, RZ, 0x10, R2 ;  /* 0x00000010ff007819 */ /* 0x000fe40000011602 */
[----:B------:R-:W-:-:S04]  /*4920*/  SHF.R.U32.HI R3, RZ, 0x10, R5 ;  /* 0x00000010ff037819 */ /* 0x000fc80000011605 */
[----:B------:R-:W-:-:S04]  /*4930*/  LOP3.LUT R0, R0, R3, RZ, 0xc0, !PT ;  /* 0x0000000300007212 */ /* 0x000fc800078ec0ff */
[----:B------:R-:W-:-:S13]  /*4940*/  ISETP.NE.AND P0, PT, R0, R3, PT ;  /* 0x000000030000720c */ /* 0x000fda0003f05270 */
[----:B------:R-:W-:Y:S05]  /*4950*/  @P0 BRA `(.L_x_67) ;  /* 0x0000000000300947 */ /* 0x000fea0003800000 */
[----:B------:R-:W-:Y:S01]  /*4960*/  R2UR UR8, R5 ;  /* 0x00000000050872ca */ /* 0x000fe200000e0000 */
[----:B------:R-:W1:Y:S01]  /*4970*/  S2R R2, SR_LANEID ;  /* 0x0000000000027919 */ /* 0x000e620000000000 */
[----:B------:R-:W-:Y:S02]  /*4980*/  VOTEU.ANY UR6, UPT, PT ;  /* 0x0000000000067886 */ /* 0x000fe400038e0100 */
[----:B------:R-:W-:-:S09]  /*4990*/  UFLO.U32 UR6, UR6 ;  /* 0x00000006000672bd */ /* 0x000fd200080e0000 */
[----:B------:R-:W-:-:S06]  /*49a0*/  ULOP3.LUT UR8, URZ, UR8, URZ, 0x33, !UPT ;  /* 0x00000008ff087292 */ /* 0x000fcc000f8e33ff */
[----:B------:R-:W-:-:S04]  /*49b0*/  IMAD.U32 R0, RZ, RZ, UR8 ;  /* 0x00000008ff007e24 */ /* 0x000fc8000f8e00ff */
[----:B------:R-:W2:Y:S02]  /*49c0*/  REDUX UR4, R0 ;  /* 0x00000000000473c4 */ /* 0x000ea40000000000 */
[----:B------:R3:W-:Y:S01]  /*49d0*/  UTCATOMSWS.AND URZ, UR8 ;  /* 0x0000000800ff79e3 */ /* 0x0007e20008000000 */
[----:B-1----:R-:W-:Y:S01]  /*49e0*/  ISETP.EQ.U32.AND P0, PT, R2, UR6, PT ;  /* 0x0000000602007c0c */ /* 0x002fe2000bf02070 */
[----:B--2---:R-:W-:-:S12]  /*49f0*/  IMAD.U32 R2, RZ, RZ, UR4 ;  /* 0x00000004ff027e24 */ /* 0x004fd8000f8e00ff */
[----:B------:R3:W-:Y:S01]  /*4a00*/  @P0 ATOMS.AND RZ, [UR5], R2 ;  /* 0x00000002ffff098c */ /* 0x0007e2000a800005 */
[----:B------:R-:W-:Y:S05]  /*4a10*/  BRA `(.L_x_68) ;  /* 0x0000000000147947 */ /* 0x000fea0003800000 */
.L_x_67:
[----:B------:R-:W-:Y:S02]  /*4a20*/  MOV R2, 0x4a40 ;  /* 0x00004a4000027802 */ /* 0x000fe40000000f00 */
[----:B------:R-:W-:Y:S05]  /*4a30*/  CALL.REL.NOINC `($__internal_0_$__cuda_sm10x_tcgen05_guardrail_trap_col_being_dealloced_not_returned_by_alloc) ;  /* 0x0000000400a87944 */ /* 0x000fea0003c00000 */
[----:B------:R-:W-:Y:S05]  /*4a40*/  BRA `(.L_x_68) ;  /* 0x0000000000087947 */ /* 0x000fea0003800000 */
.L_x_66:
[----:B------:R-:W-:Y:S02]  /*4a50*/  MOV R2, 0x4a70 ;  /* 0x00004a7000027802 */ /* 0x000fe40000000f00 */
[----:B------:R-:W-:Y:S05]  /*4a60*/  CALL.REL.NOINC `($__internal_2_$__cuda_sm10x_tcgen05_guardrail_trap_unallocated_columns_being_dealloced) ;  /* 0x0000000400b47944 */ /* 0x000fea0003c00000 */
.L_x_68:
[----:B------:R-:W-:Y:S01]  /*4a70*/  NOP ;  /* 0x0000000000007918 */ /* 0x000fe20000000000 */
.L_x_65:
[----:B------:R-:W-:-:S04]  /*4a80*/  DEPBAR.LE SB0, 0x0 ;  /* 0x000080000000791a */ /* 0x000fc80000000000 */
[----:B------:R-:W-:-:S04]  /*4a90*/  DEPBAR.LE SB0, 0x0 ;  /* 0x000080000000791a */ /* 0x000fc80000000000 */
[----:B---3--:R-:W-:Y:S05]  /*4aa0*/  EXIT ;  /* 0x000000000000794d */ /* 0x008fea0003800000 */
.L_x_21:
[----:B------:R-:W-:-:S07]  /*4ab0*/  MOV R20, R21 ;  /* 0x0000001500147202 */ /* 0x000fce0000000f00 */
.L_x_69:
[----:B----4-:R4:W3:Y:S02]  /*4ac0*/  SYNCS.PHASECHK.TRANS64.TRYWAIT P0, [R14+URZ+0x80], R21 ;  /* 0x000080150e0075a7 */ /* 0x0108e400080011ff */
[----:B---3--:R-:W-:Y:S05]  /*4ad0*/  @!P0 NANOSLEEP.SYNCS 0x989680 ;  /* 0x009896800000895d */ /* 0x008fea0003900000 */
[----:B------:R-:W3:Y:S02]  /*4ae0*/  @!P0 SYNCS.PHASECHK.TRANS64 P0, [R14+URZ+0x80], R21 ;  /* 0x000080150e0085a7 */ /* 0x000ee400080010ff */
[----:B---3--:R-:W-:Y:S05]  /*4af0*/  @!P0 BRA `(.L_x_69) ;  /* 0xfffffffc00f08947 */ /* 0x008fea000383ffff */
[----:B------:R-:W-:Y:S05]  /*4b00*/  BRA `(.L_x_70) ;  /* 0xffffffc000fc7947 */ /* 0x000fea000383ffff */
.L_x_23:
[----:B------:R-:W-:-:S07]  /*4b10*/  MOV R7, R6 ;  /* 0x0000000600077202 */ /* 0x000fce0000000f00 */
.L_x_71:
[----:B--2---:R2:W3:Y:S02]  /*4b20*/  SYNCS.PHASECHK.TRANS64.TRYWAIT P0, [R2+URZ+0x80], R7 ;  /* 0x00008007020075a7 */ /* 0x0044e400080011ff */
[----:B---3--:R-:W-:Y:S05]  /*4b30*/  @!P0 NANOSLEEP.SYNCS 0x989680 ;  /* 0x009896800000895d */ /* 0x008fea0003900000 */
[----:B------:R-:W3:Y:S02]  /*4b40*/  @!P0 SYNCS.PHASECHK.TRANS64 P0, [R2+URZ+0x80], R7 ;  /* 0x00008007020085a7 */ /* 0x000ee400080010ff */
[----:B---3--:R-:W-:Y:S05]  /*4b50*/  @!P0 BRA `(.L_x_71) ;  /* 0xfffffffc00f08947 */ /* 0x008fea000383ffff */
[----:B------:R-:W-:Y:S05]  /*4b60*/  BRA `(.L_x_72) ;  /* 0xffffffc400a87947 */ /* 0x000fea000383ffff */
.L_x_24:
[----:B------:R-:W-:-:S07]  /*4b70*/  MOV R9, R8 ;  /* 0x0000000800097202 */ /* 0x000fce0000000f00 */
.L_x_73:
[----:B--2---:R2:W3:Y:S02]  /*4b80*/  SYNCS.PHASECHK.TRANS64.TRYWAIT P0, [R3+URZ+0x80], R9 ;  /* 0x00008009030075a7 */ /* 0x0044e400080011ff */
[----:B---3--:R-:W-:Y:S05]  /*4b90*/  @!P0 NANOSLEEP.SYNCS 0x989680 ;  /* 0x009896800000895d */ /* 0x008fea0003900000 */
[----:B------:R-:W3:Y:S02]  /*4ba0*/  @!P0 SYNCS.PHASECHK.TRANS64 P0, [R3+URZ+0x80], R9 ;  /* 0x00008009030085a7 */ /* 0x000ee400080010ff */
[----:B---3--:R-:W-:Y:S05]  /*4bb0*/  @!P0 BRA `(.L_x_73) ;  /* 0xfffffffc00f08947 */ /* 0x008fea000383ffff */
[----:B------:R-:W-:Y:S05]  /*4bc0*/  BRA `(.L_x_16) ;  /* 0xffffffc400dc7947 */ /* 0x000fea000383ffff */
.L_x_26:
[----:B------:R-:W-:-:S07]  /*4bd0*/  MOV R0, UR32 ;  /* 0x0000002000007c02 */ /* 0x000fce0008000f00 */
.L_x_74:
[----:B---3--:R3:W4:Y:S02]  /*4be0*/  SYNCS.PHASECHK.TRANS64.TRYWAIT P0, [R0+URZ+0x70], RZ ;  /* 0x000070ff000075a7 */ /* 0x00872400080011ff */
[----:B----4-:R-:W-:Y:S05]  /*4bf0*/  @!P0 NANOSLEEP.SYNCS 0x989680 ;  /* 0x009896800000895d */ /* 0x010fea0003900000 */
[----:B------:R-:W4:Y:S02]  /*4c00*/  @!P0 SYNCS.PHASECHK.TRANS64 P0, [R0+URZ+0x70], RZ ;  /* 0x000070ff000085a7 */ /* 0x000f2400080010ff */
[----:B----4-:R-:W-:Y:S05]  /*4c10*/  @!P0 BRA `(.L_x_74) ;  /* 0xfffffffc00f08947 */ /* 0x010fea000383ffff */
[----:B------:R-:W-:Y:S05]  /*4c20*/  BRA `(.L_x_75) ;  /* 0xffffffc400dc7947 */ /* 0x000fea000383ffff */
.L_x_29:
[----:B------:R-:W-:Y:S02]  /*4c30*/  MOV R6, UR9 ;  /* 0x0000000900067c02 */ /* 0x000fe40008000f00 */
[----:B------:R-:W-:Y:S02]  /*4c40*/  MOV R7, UR9 ;  /* 0x0000000900077c02 */ /* 0x000fe40008000f00 */
[----:B------:R-:W-:-:S07]  /*4c50*/  MOV R3, UR5 ;  /* 0x0000000500037c02 */ /* 0x000fce0008000f00 */
.L_x_76:
[----:B--2---:R2:W3:Y:S02]  /*4c60*/  SYNCS.PHASECHK.TRANS64.TRYWAIT P0, [R3+URZ+0x28], R7 ;  /* 0x00002807030075a7 */ /* 0x0044e400080011ff */
[----:B---3--:R-:W-:Y:S05]  /*4c70*/  @!P0 NANOSLEEP.SYNCS 0x989680 ;  /* 0x009896800000895d */ /* 0x008fea0003900000 */
[----:B------:R-:W3:Y:S02]  /*4c80*/  @!P0 SYNCS.PHASECHK.TRANS64 P0, [R3+URZ+0x28], R7 ;  /* 0x00002807030085a7 */ /* 0x000ee400080010ff */
[----:B---3--:R-:W-:Y:S05]  /*4c90*/  @!P0 BRA `(.L_x_76) ;  /* 0xfffffffc00f08947 */ /* 0x008fea000383ffff */
[----:B------:R-:W-:Y:S05]  /*4ca0*/  BRA `(.L_x_28) ;  /* 0xffffffc800b07947 */ /* 0x000fea000383ffff */
.L_x_31:
[----:B------:R-:W-:-:S07]  /*4cb0*/  MOV R5, R4 ;  /* 0x0000000400057202 */ /* 0x000fce0000000f00 */
.L_x_77:
[----:B---3--:R3:W4:Y:S02]  /*4cc0*/  SYNCS.PHASECHK.TRANS64.TRYWAIT P0, [R3+URZ+0x70], R5 ;  /* 0x00007005030075a7 */ /* 0x00872400080011ff */
[----:B----4-:R-:W-:Y:S05]  /*4cd0*/  @!P0 NANOSLEEP.SYNCS 0x989680 ;  /* 0x009896800000895d */ /* 0x010fea0003900000 */
[----:B------:R-:W4:Y:S02]  /*4ce0*/  @!P0 SYNCS.PHASECHK.TRANS64 P0, [R3+URZ+0x70], R5 ;  /* 0x00007005030085a7 */ /* 0x000f2400080010ff */
[----:B----4-:R-:W-:Y:S05]  /*4cf0*/  @!P0 BRA `(.L_x_77) ;  /* 0xfffffffc00f08947 */ /* 0x010fea000383ffff */
[----:B------:R-:W-:Y:S05]  /*4d00*/  BRA `(.L_x_78) ;  /* 0xffffffc800fc7947 */ /* 0x000fea000383ffff */
.L_x_33:
[----:B------:R-:W-:Y:S02]  /*4d10*/  MOV R2, UR4 ;  /* 0x0000000400027c02 */ /* 0x000fe40008000f00 */
[----:B--2---:R-:W-:Y:S02]  /*4d20*/  MOV R3, UR4 ;  /* 0x0000000400037c02 */ /* 0x004fe40008000f00 */
[----:B------:R-:W-:-:S07]  /*4d30*/  MOV R0, UR5 ;  /* 0x0000000500007c02 */ /* 0x000fce0008000f00 */
.L_x_79:
[----:B--2---:R2:W3:Y:S02]  /*4d40*/  SYNCS.PHASECHK.TRANS64.TRYWAIT P0, [R0+URZ+0x28], R3 ;  /* 0x00002803000075a7 */ /* 0x0044e400080011ff */
[----:B---3--:R-:W-:Y:S05]  /*4d50*/  @!P0 NANOSLEEP.SYNCS 0x989680 ;  /* 0x009896800000895d */ /* 0x008fea0003900000 */
[----:B------:R-:W3:Y:S02]  /*4d60*/  @!P0 SYNCS.PHASECHK.TRANS64 P0, [R0+URZ+0x28], R3 ;  /* 0x00002803000085a7 */ /* 0x000ee400080010ff */
[----:B---3--:R-:W-:Y:S05]  /*4d70*/  @!P0 BRA `(.L_x_79) ;  /* 0xfffffffc00f08947 */ /* 0x008fea000383ffff */
[----:B------:R-:W-:Y:S05]  /*4d80*/  BRA `(.L_x_80) ;  /* 0xffffffcc006c7947 */ /* 0x000fea000383ffff */
.L_x_35:
[----:B---3--:R-:W-:-:S07]  /*4d90*/  MOV R0, UR12 ;  /* 0x0000000c00007c02 */ /* 0x008fce0008000f00 */
.L_x_81:
[----:B---3--:R3:W4:Y:S02]  /*4da0*/  SYNCS.PHASECHK.TRANS64.TRYWAIT P0, [R0+URZ+0x70], RZ ;  /* 0x000070ff000075a7 */ /* 0x00872400080011ff */
[----:B----4-:R-:W-:Y:S05]  /*4db0*/  @!P0 NANOSLEEP.SYNCS 0x989680 ;  /* 0x009896800000895d */ /* 0x010fea0003900000 */
[----:B------:R-:W4:Y:S02]  /*4dc0*/  @!P0 SYNCS.PHASECHK.TRANS64 P0, [R0+URZ+0x70], RZ ;  /* 0x000070ff000085a7 */ /* 0x000f2400080010ff */
[----:B----4-:R-:W-:Y:S05]  /*4dd0*/  @!P0 BRA `(.L_x_81) ;  /* 0xfffffffc00f08947 */ /* 0x010fea000383ffff */
[----:B------:R-:W-:Y:S05]  /*4de0*/  BRA `(.L_x_82) ;  /* 0xffffffcc00847947 */ /* 0x000fea000383ffff */
.L_x_38:
[----:B------:R-:W-:Y:S02]  /*4df0*/  MOV R2, UR18 ;  /* 0x0000001200027c02 */ /* 0x000fe40008000f00 */
[-C--:B------:R-:W-:Y:S02]  /*4e00*/  MOV R8, R3.reuse ;  /* 0x0000000300087202 */ /* 0x080fe40000000f00 */
[----:B------:R-:W-:-:S07]  /*4e10*/  MOV R9, R3 ;  /* 0x0000000300097202 */ /* 0x000fce0000000f00 */
.L_x_83:
[----:B--2---:R2:W3:Y:S02]  /*4e20*/  SYNCS.PHASECHK.TRANS64.TRYWAIT P0, [R2+URZ+0x60], R9 ;  /* 0x00006009020075a7 */ /* 0x0044e400080011ff */
[----:B---3--:R-:W-:Y:S05]  /*4e30*/  @!P0 NANOSLEEP.SYNCS 0x989680 ;  /* 0x009896800000895d */ /* 0x008fea0003900000 */
[----:B------:R-:W3:Y:S02]  /*4e40*/  @!P0 SYNCS.PHASECHK.TRANS64 P0, [R2+URZ+0x60], R9 ;  /* 0x00006009020085a7 */ /* 0x000ee400080010ff */
[----:B---3--:R-:W-:Y:S05]  /*4e50*/  @!P0 BRA `(.L_x_83) ;  /* 0xfffffffc00f08947 */ /* 0x008fea000383ffff */
[----:B------:R-:W-:Y:S05]  /*4e60*/  BRA `(.L_x_37) ;  /* 0xffffffd000b07947 */ /* 0x000fea000383ffff */
.L_x_40:
[----:B------:R-:W-:Y:S02]  /*4e70*/  MOV R8, UR25 ;  /* 0x0000001900087c02 */ /* 0x000fe40008000f00 */
[----:B------:R-:W-:Y:S02]  /*4e80*/  MOV R9, UR25 ;  /* 0x0000001900097c02 */ /* 0x000fe40008000f00 */
[----:B------:R-:W-:Y:S07]  /*4e90*/  MOV R2, UR13 ;  /* 0x0000000d00027c02 */ /* 0x000fee0008000f00 */
.L_x_84:
[----:B--2---:R2:W3:Y:S02]  /*4ea0*/  SYNCS.PHASECHK.TRANS64.TRYWAIT P1, [R2+URZ], R9 ;  /* 0x00000009020075a7 */ /* 0x0044e400080211ff */
[----:B---3--:R-:W-:Y:S05]  /*4eb0*/  @!P1 NANOSLEEP.SYNCS 0x989680 ;  /* 0x009896800000995d */ /* 0x008fea0003900000 */
[----:B------:R-:W3:Y:S02]  /*4ec0*/  @!P1 SYNCS.PHASECHK.TRANS64 P1, [R2+URZ], R9 ;  /* 0x00000009020095a7 */ /* 0x000ee400080210ff */
[----:B---3--:R-:W-:Y:S05]  /*4ed0*/  @!P1 BRA `(.L_x_84) ;  /* 0xfffffffc00f09947 */ /* 0x008fea000383ffff */
[----:B------:R-:W-:Y:S05]  /*4ee0*/  BRA `(.L_x_39) ;  /* 0xffffffd400447947 */ /* 0x000fea000383ffff */
.L_x_42:
[-C--:B------:R-:W-:Y:S02]  /*4ef0*/  MOV R8, R2.reuse ;  /* 0x0000000200087202 */ /* 0x080fe40000000f00 */
[----:B------:R-:W-:-:S07]  /*4f00*/  MOV R9, R2 ;  /* 0x0000000200097202 */ /* 0x000fce0000000f00 */
.L_x_85:
[----:B--2---:R2:W3:Y:S02]  /*4f10*/  SYNCS.PHASECHK.TRANS64.TRYWAIT P0, [R3+URZ+0x70], R9 ;  /* 0x00007009030075a7 */ /* 0x0044e400080011ff */
[----:B---3--:R-:W-:Y:S05]  /*4f20*/  @!P0 NANOSLEEP.SYNCS 0x989680 ;  /* 0x009896800000895d */ /* 0x008fea0003900000 */
[----:B------:R-:W3:Y:S02]  /*4f30*/  @!P0 SYNCS.PHASECHK.TRANS64 P0, [R3+URZ+0x70], R9 ;  /* 0x00007009030085a7 */ /* 0x000ee400080010ff */
[----:B---3--:R-:W-:Y:S05]  /*4f40*/  @!P0 BRA `(.L_x_85) ;  /* 0xfffffffc00f08947 */ /* 0x008fea000383ffff */
[----:B------:R-:W-:Y:S05]  /*4f50*/  BRA `(.L_x_86) ;  /* 0xffffffd400d47947 */ /* 0x000fea000383ffff */
.L_x_44:
[----:B------:R-:W-:-:S07]  /*4f60*/  MOV R5, R4 ;  /* 0x0000000400057202 */ /* 0x000fce0000000f00 */
.L_x_87:
[----:B---3--:R3:W4:Y:S02]  /*4f70*/  SYNCS.PHASECHK.TRANS64.TRYWAIT P0, [R2+URZ+0x60], R5 ;  /* 0x00006005020075a7 */ /* 0x00872400080011ff */
[----:B----4-:R-:W-:Y:S05]  /*4f80*/  @!P0 NANOSLEEP.SYNCS 0x989680 ;  /* 0x009896800000895d */ /* 0x010fea0003900000 */
[----:B------:R-:W4:Y:S02]  /*4f90*/  @!P0 SYNCS.PHASECHK.TRANS64 P0, [R2+URZ+0x60], R5 ;  /* 0x00006005020085a7 */ /* 0x000f2400080010ff */
[----:B----4-:R-:W-:Y:S05]  /*4fa0*/  @!P0 BRA `(.L_x_87) ;  /* 0xfffffffc00f08947 */ /* 0x010fea000383ffff */
[----:B------:R-:W-:Y:S05]  /*4fb0*/  BRA `(.L_x_34) ;  /* 0xffffffd8001c7947 */ /* 0x000fea000383ffff */
.L_x_50:
[----:B-1----:R1:W4:Y:S02]  /*4fc0*/  SYNCS.PHASECHK.TRANS64.TRYWAIT P0, [R87+URZ+0x70], RZ ;  /* 0x000070ff570075a7 */ /* 0x00232400080011ff */
[----:B----4-:R-:W-:Y:S05]  /*4fd0*/  @!P0 NANOSLEEP.SYNCS 0x989680 ;  /* 0x009896800000895d */ /* 0x010fea0003900000 */
[----:B------:R-:W4:Y:S02]  /*4fe0*/  @!P0 SYNCS.PHASECHK.TRANS64 P0, [R87+URZ+0x70], RZ ;  /* 0x000070ff570085a7 */ /* 0x000f2400080010ff */
[----:B----4-:R-:W-:Y:S05]  /*4ff0*/  @!P0 BRA `(.L_x_50) ;  /* 0xfffffffc00f08947 */ /* 0x010fea000383ffff */
[----:B------:R-:W-:Y:S05]  /*5000*/  BRA `(.L_x_88) ;  /* 0xffffffd800f07947 */ /* 0x000fea000383ffff */
.L_x_52:
[----:B------:R-:W-:-:S07]  /*5010*/  MOV R2, R3 ;  /* 0x0000000300027202 */ /* 0x000fce0000000f00 */
.L_x_89:
[----:B--2---:R2:W3:Y:S02]  /*5020*/  SYNCS.PHASECHK.TRANS64.TRYWAIT P1, [R126+URZ+0x50], R3 ;  /* 0x000050037e0075a7 */ /* 0x0044e400080211ff */
[----:B---3--:R-:W-:Y:S05]  /*5030*/  @!P1 NANOSLEEP.SYNCS 0x989680 ;  /* 0x009896800000995d */ /* 0x008fea0003900000 */
[----:B------:R-:W3:Y:S02]  /*5040*/  @!P1 SYNCS.PHASECHK.TRANS64 P1, [R126+URZ+0x50], R3 ;  /* 0x000050037e0095a7 */ /* 0x000ee400080210ff */
[----:B---3--:R-:W-:Y:S05]  /*5050*/  @!P1 BRA `(.L_x_89) ;  /* 0xfffffffc00f09947 */ /* 0x008fea000383ffff */
[----:B------:R-:W-:Y:S05]  /*5060*/  BRA `(.L_x_90) ;  /* 0xffffffe000087947 */ /* 0x000fea000383ffff */
.L_x_60:
[-C--:B------:R-:W-:Y:S02]  /*5070*/  MOV R4, R2.reuse ;  /* 0x0000000200047202 */ /* 0x080fe40000000f00 */
[----:B------:R-:W-:-:S07]  /*5080*/  MOV R5, R2 ;  /* 0x0000000200057202 */ /* 0x000fce0000000f00 */
.L_x_91:
[----:B-1----:R1:W2:Y:S02]  /*5090*/  SYNCS.PHASECHK.TRANS64.TRYWAIT P0, [R3+URZ+0x70], R5 ;  /* 0x00007005030075a7 */ /* 0x0022a400080011ff */
[----:B--2---:R-:W-:Y:S05]  /*50a0*/  @!P0 NANOSLEEP.SYNCS 0x989680 ;  /* 0x009896800000895d */ /* 0x004fea0003900000 */
[----:B------:R-:W2:Y:S02]  /*50b0*/  @!P0 SYNCS.PHASECHK.TRANS64 P0, [R3+URZ+0x70], R5 ;  /* 0x00007005030085a7 */ /* 0x000ea400080010ff */
[----:B--2---:R-:W-:Y:S05]  /*50c0*/  @!P0 BRA `(.L_x_91) ;  /* 0xfffffffc00f08947 */ /* 0x004fea000383ffff */
[----:B------:R-:W-:Y:S05]  /*50d0*/  BRA `(.L_x_92) ;  /* 0xfffffff400187947 */ /* 0x000fea000383ffff */
        .weak           $__internal_0_$__cuda_sm10x_tcgen05_guardrail_trap_col_being_dealloced_not_returned_by_alloc
        .type           $__internal_0_$__cuda_sm10x_tcgen05_guardrail_trap_col_being_dealloced_not_returned_by_alloc,@function
        .size           $__internal_0_$__cuda_sm10x_tcgen05_guardrail_trap_col_being_dealloced_not_returned_by_alloc,($__internal_1_$__cuda_sm10x_tcgen05_guardrail_trap_phase_invalid_during_alloc - $__internal_0_$__cuda_sm10x_tcgen05_guardrail_trap_col_being_dealloced_not_returned_by_alloc)
$__internal_0_$__cuda_sm10x_tcgen05_guardrail_trap_col_being_dealloced_not_returned_by_alloc:
[----:B------:R-:W-:Y:S05]  /*50e0*/  BPT.TRAP 0x1 ;  /* 0x000000040000795c */ /* 0x000fea0000300000 */
[----:B------:R-:W-:-:S04]  /*50f0*/  HFMA2 R3, -RZ, RZ, 0, 0 ;  /* 0x00000000ff037431 */ /* 0x000fc800000001ff */
[----:B------:R-:W-:Y:S05]  /*5100*/  RET.REL.NODEC R2 `(kernel_cutlass_kernel_cudnngrouped_gemmgrouped_gemm_swiglugrouped_gemm_swiglu_quantBlockScaledContiguousGroupedGemmKernel_object_at__TiledMMA_ThrLayoutVMNK11110000_PermutationMNK____MMAAt_0) ;  /* 0xffffffac02bc7950 */ /* 0x000fea0003c3ffff */
        .weak           $__internal_1_$__cuda_sm10x_tcgen05_guardrail_trap_phase_invalid_during_alloc
        .type           $__internal_1_$__cuda_sm10x_tcgen05_guardrail_trap_phase_invalid_during_alloc,@function
        .size           $__internal_1_$__cuda_sm10x_tcgen05_guardrail_trap_phase_invalid_during_alloc,($__internal_2_$__cuda_sm10x_tcgen05_guardrail_trap_unallocated_columns_being_dealloced - $__internal_1_$__cuda_sm10x_tcgen05_guardrail_trap_phase_invalid_during_alloc)
$__internal_1_$__cuda_sm10x_tcgen05_guardrail_trap_phase_invalid_during_alloc:
[----:B------:R-:W-:Y:S05]  /*5110*/  BPT.TRAP 0x1 ;  /* 0x000000040000795c */ /* 0x000fea0000300000 */
[----:B------:R-:W-:-:S04]  /*5120*/  MOV R3, 0x0 ;  /* 0x0000000000037802 */ /* 0x000fc80000000f00 */
[----:B------:R-:W-:Y:S05]  /*5130*/  RET.REL.NODEC R2 `(kernel_cutlass_kernel_cudnngrouped_gemmgrouped_gemm_swiglugrouped_gemm_swiglu_quantBlockScaledContiguousGroupedGemmKernel_object_at__TiledMMA_ThrLayoutVMNK11110000_PermutationMNK____MMAAt_0) ;  /* 0xffffffac02b07950 */ /* 0x000fea0003c3ffff */
        .weak           $__internal_2_$__cuda_sm10x_tcgen05_guardrail_trap_unallocated_columns_being_dealloced
        .type           $__internal_2_$__cuda_sm10x_tcgen05_guardrail_trap_unallocated_columns_being_dealloced,@function
        .size           $__internal_2_$__cuda_sm10x_tcgen05_guardrail_trap_unallocated_columns_being_dealloced,(.L_x_96 - $__internal_2_$__cuda_sm10x_tcgen05_guardrail_trap_unallocated_columns_being_dealloced)
$__internal_2_$__cuda_sm10x_tcgen05_guardrail_trap_unallocated_columns_being_dealloced:
[----:B------:R-:W-:Y:S05]  /*5140*/  BPT.TRAP 0x1 ;  /* 0x000000040000795c */ /* 0x000fea0000300000 */
[----:B------:R-:W-:-:S04]  /*5150*/  HFMA2 R3, -RZ, RZ, 0, 0 ;  /* 0x00000000ff037431 */ /* 0x000fc800000001ff */
[----:B------:R-:W-:Y:S05]  /*5160*/  RET.REL.NODEC R2 `(kernel_cutlass_kernel_cudnngrouped_gemmgrouped_gemm_swiglugrouped_gemm_swiglu_quantBlockScaledContiguousGroupedGemmKernel_object_at__TiledMMA_ThrLayoutVMNK11110000_PermutationMNK____MMAAt_0) ;  /* 0xffffffac02a47950 */ /* 0x000fea0003c3ffff */
.L_x_93:
[----:B------:R-:W-:-:S00]  /*5170*/  BRA `(.L_x_93) ;  /* 0xfffffffc00fc7947 */ /* 0x000fc0000383ffff */
[----:B------:R-:W-:-:S00]  /*5180*/  NOP ;  /* 0x0000000000007918 */ /* 0x000fc00000000000 */
[----:B------:R-:W-:-:S00]  /*5190*/  NOP ;  /* 0x0000000000007918 */ /* 0x000fc00000000000 */
[----:B------:R-:W-:-:S00]  /*51a0*/  NOP ;  /* 0x0000000000007918 */ /* 0x000fc00000000000 */
[----:B------:R-:W-:-:S00]  /*51b0*/  NOP ;  /* 0x0000000000007918 */ /* 0x000fc00000000000 */
[----:B------:R-:W-:-:S00]  /*51c0*/  NOP ;  /* 0x0000000000007918 */ /* 0x000fc00000000000 */
[----:B------:R-:W-:-:S00]  /*51d0*/  NOP ;  /* 0x0000000000007918 */ /* 0x000fc00000000000 */
[----:B------:R-:W-:-:S00]  /*51e0*/  NOP ;  /* 0x0000000000007918 */ /* 0x000fc00000000000 */
[----:B------:R-:W-:-:S00]  /*51f0*/  NOP ;  /* 0x0000000000007918 */ /* 0x000fc00000000000 */
.L_x_96:


//--------------------- .nv.shared.kernel_cutlass_kernel_cudnngrouped_gemmgrouped_gemm_swiglugrouped_gemm_swiglu_quantBlockScaledContiguousGroupedGemmKernel_object_at__TiledMMA_ThrLayoutVMNK11110000_PermutationMNK____MMAAt_0 --------------------------
	.section	.nv.shared.kernel_cutlass_kernel_cudnngrouped_gemmgrouped_gemm_swiglugrouped_gemm_swiglu_quantBlockScaledContiguousGroupedGemmKernel_object_at__TiledMMA_ThrLayoutVMNK11110000_PermutationMNK____MMAAt_0,"aw",@nobits
	.sectionflags	@""
	.align	1024
	.zero		1024


//--------------------- .nv.shared.reserved.0     --------------------------
	.section	.nv.shared.reserved.0,"aw",@nobits
	.align	8
	.weak		__nv_reservedSMEM_offset_0_alias
	.size		__nv_reservedSMEM_offset_0_alias, 0, 64
	.other		__nv_reservedSMEM_offset_0_alias,@"STO_CUDA_RESERVED_SHARED STV_DEFAULT"
__nv_reservedSMEM_offset_0_alias:
	.zero		0
.nv.shared.reserved.0:
	.zero		64
	.weak		__nv_reservedSMEM_allocation_phase
	.type		__nv_reservedSMEM_allocation_phase,@object
	.size		__nv_reservedSMEM_allocation_phase,(.L_0 - __nv_reservedSMEM_allocation_phase)
__nv_reservedSMEM_allocation_phase:
	.zero		1
.L_0:
	.zero		7
	.weak		__nv_reservedSMEM_devtool_atexit_pc
	.type		__nv_reservedSMEM_devtool_atexit_pc,@object
	.size		__nv_reservedSMEM_devtool_atexit_pc,(__nv_reservedSMEM_allocation_mask - __nv_reservedSMEM_devtool_atexit_pc)
__nv_reservedSMEM_devtool_atexit_pc:
	.zero		8
	.weak		__nv_reservedSMEM_allocation_mask
	.type		__nv_reservedSMEM_allocation_mask,@object
	.size		__nv_reservedSMEM_allocation_mask,(.L_2 - __nv_reservedSMEM_allocation_mask)
__nv_reservedSMEM_allocation_mask:
	.zero		4
.L_2:


//--------------------- .nv.constant0.kernel_cutlass_kernel_cudnngrouped_gemmgrouped_gemm_swiglugrouped_gemm_swiglu_quantBlockScaledContiguousGroupedGemmKernel_object_at__TiledMMA_ThrLayoutVMNK11110000_PermutationMNK____MMAAt_0 --------------------------
	.section	.nv.constant0.kernel_cutlass_kernel_cudnngrouped_gemmgrouped_gemm_swiglugrouped_gemm_swiglu_quantBlockScaledContiguousGroupedGemmKernel_object_at__TiledMMA_ThrLayoutVMNK11110000_PermutationMNK____MMAAt_0,"a",@progbits
	.sectionflags	@""
	.align	4
.nv.constant0.kernel_cutlass_kernel_cudnngrouped_gemmgrouped_gemm_swiglugrouped_gemm_swiglu_quantBlockScaledContiguousGroupedGemmKernel_object_at__TiledMMA_ThrLayoutVMNK11110000_PermutationMNK____MMAAt_0:
	.zero		1924


//--------------------- SYMBOLS --------------------------

	.type		.nv.reservedSmem.offset0,@object
	.size		.nv.reservedSmem.offset0,0x4
	.type		.nv.reservedSmem.cap,@object
	.size		.nv.reservedSmem.cap,0x4
